// auto-generated by cutlass_sweep.gemm — config: {"arch": "sm_90", "cluster_m": 4, "cluster_n": 4, "dtype": "e5m2", "dtype_b": "e5m2", "layout": "nt", "stages": 0, "tile_k": 128, "tile_m": 64, "tile_n": 256}
#include "cutlass/cutlass.h"
#include "cutlass/gemm/collective/collective_builder.hpp"
#include "cutlass/gemm/device/gemm_universal_adapter.h"
#include "cutlass/gemm/kernel/gemm_universal.hpp"
#include "cutlass/epilogue/collective/collective_builder.hpp"

using ElemA = cutlass::float_e5m2_t;
using ElemB = cutlass::float_e5m2_t;
using ElemCD = cutlass::float_e5m2_t;
using Acc  = float;
using TileShape    = cute::Shape<cute::_64, cute::_256, cute::_128>;
using ClusterShape = cute::Shape<cute::_4, cute::_4, cute::_1>;

using CollectiveEpilogue = typename cutlass::epilogue::collective::CollectiveBuilder<
    cutlass::arch::Sm90, cutlass::arch::OpClassTensorOp,
    TileShape, ClusterShape,
    cutlass::epilogue::collective::EpilogueTileAuto,
    Acc, Acc,
    ElemCD, cutlass::layout::RowMajor, 128 / cutlass::sizeof_bits<ElemCD>::value,
    ElemCD, cutlass::layout::RowMajor, 128 / cutlass::sizeof_bits<ElemCD>::value,
    cutlass::epilogue::collective::EpilogueScheduleAuto
  >::CollectiveOp;

using CollectiveMainloop = typename cutlass::gemm::collective::CollectiveBuilder<
    cutlass::arch::Sm90, cutlass::arch::OpClassTensorOp,
    ElemA, cutlass::layout::RowMajor, 128 / cutlass::sizeof_bits<ElemA>::value,
    ElemB, cutlass::layout::ColumnMajor, 128 / cutlass::sizeof_bits<ElemB>::value,
    Acc,
    TileShape, ClusterShape,
    cutlass::gemm::collective::StageCountAutoCarveout<static_cast<int>(sizeof(typename CollectiveEpilogue::SharedStorage))>,
    cutlass::gemm::collective::KernelScheduleAuto
  >::CollectiveOp;

using GemmKernel = cutlass::gemm::kernel::GemmUniversal<
    cute::Shape<int,int,int,int>,
    CollectiveMainloop,
    CollectiveEpilogue
>;
using Gemm = cutlass::gemm::device::GemmUniversalAdapter<GemmKernel>;

// Force the device kernel symbol into the cubin without needing a host main.
auto* _anchor = &cutlass::device_kernel<GemmKernel>;


// ===== COMPILED SASS (sm_90a) =====

	.target	sm_90a

	.elftype	@"ET_EXEC"


//--------------------- .note.nv.tkinfo           --------------------------
	.section	.note.nv.tkinfo,"",@"SHT_NOTE"
	.sectionflags	@"SHF_NOTE_NV_TKINFO"
	.tkinfo
        /*0018*/ 	.word	0x00000002
        /*0030*/ 	.string	""
        /*0030*/ 	.string	"ptxas"
        /*0030*/ 	.string	"Cuda compilation tools, release 13.0, V13.0.88"
        /*0030*/ 	.string	"Build cuda_13.0.r13.0/compiler.36424714_0"
        /*0030*/ 	.string	"-arch sm_90a -m 64 "



//--------------------- .note.nv.cuinfo           --------------------------
	.section	.note.nv.cuinfo,"",@"SHT_NOTE"
	.sectionflags	@"SHF_NOTE_NV_CUINFO"
        /*0018*/ 	.short	0x0002
        /*001a*/ 	.short	0x005a
        /*001c*/ 	.short	0x0082
	.zero		2


//--------------------- .nv.info                  --------------------------
	.section	.nv.info,"",@"SHT_CUDA_INFO"
	.align	4


	//----- nvinfo : EIATTR_REGCOUNT
	.align		4
        /*0000*/ 	.byte	0x04, 0x2f
        /*0002*/ 	.short	(.L_12 - .L_11)
	.align		4
.L_11:
        /*0004*/ 	.word	index@(_ZN7cutlass13device_kernelINS_4gemm6kernel13GemmUniversalIN4cute5tupleIJiiiiEEENS1_10collective13CollectiveMmaINS1_37MainloopSm90TmaGmmaWarpSpecializedFP8ILi5ENS5_IJNS4_1CILi4EEESB_NSA_ILi1EEEEEENS1_32KernelTmaWarpSpecializedPingpongEEENS5_IJNSA_ILi64EEENSA_ILi256EEENSA_ILi128EEEEEENS_12float_e5m2_tENS5_IJlSC_lEEESK_SL_NS4_8TiledMMAINS4_8MMA_AtomIJNS4_4SM904GMMA31MMA_64x256x32_F32E5M2E5M2_SS_TNILNSP_7ScaleInE1ELSR_1EEEEEENS4_6LayoutINS5_IJSC_SC_SC_EEENS5_IJNSA_ILi0EEESW_SW_EEEEENS5_IJNS4_10UnderscoreESZ_SZ_EEEEENS4_23SM90_TMA_LOAD_MULTICASTENS4_14ComposedLayoutINS4_7SwizzleILi3ELi4ELi3EEENS4_18smem_ptr_flag_bitsILi8EEENSU_INS5_IJNSA_ILi8EEESI_EEENS5_IJSI_SC_EEEEEEEvNS4_8identityES12_S1C_vS1D_EENS_8epilogue10collective6detail29Sm90TmaWarpSpecializedAdapterINS1G_15DefaultEpilogueISK_SL_SL_NS1F_6thread17LinearCombinationISK_Li1EffLNS1K_9ScaleType4KindE0ELNS_15FloatRoundStyleE2ESK_EENS1_15EpilogueDefaultEEEEEvvEEEEvNT_6ParamsE)
        /*0008*/ 	.word	0x000000a8


	//----- nvinfo : EIATTR_FRAME_SIZE
	.align		4
.L_12:
        /*000c*/ 	.byte	0x04, 0x11
        /*000e*/ 	.short	(.L_14 - .L_13)
	.align		4
.L_13:
        /*0010*/ 	.word	index@(_ZN7cutlass13device_kernelINS_4gemm6kernel13GemmUniversalIN4cute5tupleIJiiiiEEENS1_10collective13CollectiveMmaINS1_37MainloopSm90TmaGmmaWarpSpecializedFP8ILi5ENS5_IJNS4_1CILi4EEESB_NSA_ILi1EEEEEENS1_32KernelTmaWarpSpecializedPingpongEEENS5_IJNSA_ILi64EEENSA_ILi256EEENSA_ILi128EEEEEENS_12float_e5m2_tENS5_IJlSC_lEEESK_SL_NS4_8TiledMMAINS4_8MMA_AtomIJNS4_4SM904GMMA31MMA_64x256x32_F32E5M2E5M2_SS_TNILNSP_7ScaleInE1ELSR_1EEEEEENS4_6LayoutINS5_IJSC_SC_SC_EEENS5_IJNSA_ILi0EEESW_SW_EEEEENS5_IJNS4_10UnderscoreESZ_SZ_EEEEENS4_23SM90_TMA_LOAD_MULTICASTENS4_14ComposedLayoutINS4_7SwizzleILi3ELi4ELi3EEENS4_18smem_ptr_flag_bitsILi8EEENSU_INS5_IJNSA_ILi8EEESI_EEENS5_IJSI_SC_EEEEEEEvNS4_8identityES12_S1C_vS1D_EENS_8epilogue10collective6detail29Sm90TmaWarpSpecializedAdapterINS1G_15DefaultEpilogueISK_SL_SL_NS1F_6thread17LinearCombinationISK_Li1EffLNS1K_9ScaleType4KindE0ELNS_15FloatRoundStyleE2ESK_EENS1_15EpilogueDefaultEEEEEvvEEEEvNT_6ParamsE)
        /*0014*/ 	.word	0x00000110


	//----- nvinfo : EIATTR_MIN_STACK_SIZE
	.align		4
.L_14:
        /*0018*/ 	.byte	0x04, 0x12
        /*001a*/ 	.short	(.L_16 - .L_15)
	.align		4
.L_15:
        /*001c*/ 	.word	index@(_ZN7cutlass13device_kernelINS_4gemm6kernel13GemmUniversalIN4cute5tupleIJiiiiEEENS1_10collective13CollectiveMmaINS1_37MainloopSm90TmaGmmaWarpSpecializedFP8ILi5ENS5_IJNS4_1CILi4EEESB_NSA_ILi1EEEEEENS1_32KernelTmaWarpSpecializedPingpongEEENS5_IJNSA_ILi64EEENSA_ILi256EEENSA_ILi128EEEEEENS_12float_e5m2_tENS5_IJlSC_lEEESK_SL_NS4_8TiledMMAINS4_8MMA_AtomIJNS4_4SM904GMMA31MMA_64x256x32_F32E5M2E5M2_SS_TNILNSP_7ScaleInE1ELSR_1EEEEEENS4_6LayoutINS5_IJSC_SC_SC_EEENS5_IJNSA_ILi0EEESW_SW_EEEEENS5_IJNS4_10UnderscoreESZ_SZ_EEEEENS4_23SM90_TMA_LOAD_MULTICASTENS4_14ComposedLayoutINS4_7SwizzleILi3ELi4ELi3EEENS4_18smem_ptr_flag_bitsILi8EEENSU_INS5_IJNSA_ILi8EEESI_EEENS5_IJSI_SC_EEEEEEEvNS4_8identityES12_S1C_vS1D_EENS_8epilogue10collective6detail29Sm90TmaWarpSpecializedAdapterINS1G_15DefaultEpilogueISK_SL_SL_NS1F_6thread17LinearCombinationISK_Li1EffLNS1K_9ScaleType4KindE0ELNS_15FloatRoundStyleE2ESK_EENS1_15EpilogueDefaultEEEEEvvEEEEvNT_6ParamsE)
        /*0020*/ 	.word	0x00000110
.L_16:


//--------------------- .nv.compat                --------------------------
	.section	.nv.compat,"",@"SHT_CUDA_COMPAT_INFO"
	.align	4
        /*0000*/ 	.byte	0x02, 0x09, 0x01, 0x00, 0x02, 0x02, 0x04, 0x00, 0x02, 0x05, 0x05, 0x00, 0x03, 0x07, 0x01, 0x01
        /*0010*/ 	.byte	0x02, 0x03, 0x01, 0x00, 0x02, 0x06, 0x01, 0x00, 0x04, 0x0b, 0x08, 0x00, 0x00, 0x00, 0x00, 0x00
        /*0020*/ 	.byte	0x00, 0x00, 0x00, 0x00


//--------------------- .nv.info._ZN7cutlass13device_kernelINS_4gemm6kernel13GemmUniversalIN4cute5tupleIJiiiiEEENS1_10collective13CollectiveMmaINS1_37MainloopSm90TmaGmmaWarpSpecializedFP8ILi5ENS5_IJNS4_1CILi4EEESB_NSA_ILi1EEEEEENS1_32KernelTmaWarpSpecializedPingpongEEENS5_IJNSA_ILi64EEENSA_ILi256EEENSA_ILi128EEEEEENS_12float_e5m2_tENS5_IJlSC_lEEESK_SL_NS4_8TiledMMAINS4_8MMA_AtomIJNS4_4SM904GMMA31MMA_64x256x32_F32E5M2E5M2_SS_TNILNSP_7ScaleInE1ELSR_1EEEEEENS4_6LayoutINS5_IJSC_SC_SC_EEENS5_IJNSA_ILi0EEESW_SW_EEEEENS5_IJNS4_10UnderscoreESZ_SZ_EEEEENS4_23SM90_TMA_LOAD_MULTICASTENS4_14ComposedLayoutINS4_7SwizzleILi3ELi4ELi3EEENS4_18smem_ptr_flag_bitsILi8EEENSU_INS5_IJNSA_ILi8EEESI_EEENS5_IJSI_SC_EEEEEEEvNS4_8identityES12_S1C_vS1D_EENS_8epilogue10collective6detail29Sm90TmaWarpSpecializedAdapterINS1G_15DefaultEpilogueISK_SL_SL_NS1F_6thread17LinearCombinationISK_Li1EffLNS1K_9ScaleType4KindE0ELNS_15FloatRoundStyleE2ESK_EENS1_15EpilogueDefaultEEEEEvvEEEEvNT_6ParamsE --------------------------
	.section	.nv.info._ZN7cutlass13device_kernelINS_4gemm6kernel13GemmUniversalIN4cute5tupleIJiiiiEEENS1_10collective13CollectiveMmaINS1_37MainloopSm90TmaGmmaWarpSpecializedFP8ILi5ENS5_IJNS4_1CILi4EEESB_NSA_ILi1EEEEEENS1_32KernelTmaWarpSpecializedPingpongEEENS5_IJNSA_ILi64EEENSA_ILi256EEENSA_ILi128EEEEEENS_12float_e5m2_tENS5_IJlSC_lEEESK_SL_NS4_8TiledMMAINS4_8MMA_AtomIJNS4_4SM904GMMA31MMA_64x256x32_F32E5M2E5M2_SS_TNILNSP_7ScaleInE1ELSR_1EEEEEENS4_6LayoutINS5_IJSC_SC_SC_EEENS5_IJNSA_ILi0EEESW_SW_EEEEENS5_IJNS4_10UnderscoreESZ_SZ_EEEEENS4_23SM90_TMA_LOAD_MULTICASTENS4_14ComposedLayoutINS4_7SwizzleILi3ELi4ELi3EEENS4_18smem_ptr_flag_bitsILi8EEENSU_INS5_IJNSA_ILi8EEESI_EEENS5_IJSI_SC_EEEEEEEvNS4_8identityES12_S1C_vS1D_EENS_8epilogue10collective6detail29Sm90TmaWarpSpecializedAdapterINS1G_15DefaultEpilogueISK_SL_SL_NS1F_6thread17LinearCombinationISK_Li1EffLNS1K_9ScaleType4KindE0ELNS_15FloatRoundStyleE2ESK_EENS1_15EpilogueDefaultEEEEEvvEEEEvNT_6ParamsE,"",@"SHT_CUDA_INFO"
	.sectionflags	@""
	.align	4


	//----- nvinfo : EIATTR_CUDA_API_VERSION
	.align		4
        /*0000*/ 	.byte	0x04, 0x37
        /*0002*/ 	.short	(.L_18 - .L_17)
.L_17:
        /*0004*/ 	.word	0x00000082


	//----- nvinfo : EIATTR_KPARAM_INFO
	.align		4
.L_18:
        /*0008*/ 	.byte	0x04, 0x17
        /*000a*/ 	.short	(.L_20 - .L_19)
.L_19:
        /*000c*/ 	.word	0x00000000
        /*0010*/ 	.short	0x0000
        /*0012*/ 	.short	0x0070
        /*0014*/ 	.byte	0x00, 0xf0, 0x01, 0x10


	//----- nvinfo : EIATTR_SPARSE_MMA_MASK
	.align		4
.L_20:
        /*0018*/ 	.byte	0x03, 0x50
        /*001a*/ 	.short	0x0000


	//----- nvinfo : EIATTR_MAXREG_COUNT
	.align		4
        /*001c*/ 	.byte	0x03, 0x1b
        /*001e*/ 	.short	0x00a8


	//----- nvinfo : EIATTR_NUM_BARRIERS
	.align		4
        /*0020*/ 	.byte	0x02, 0x4c
        /*0022*/ 	.byte	0x01
	.zero		1


	//----- nvinfo : EIATTR_ANNOTATIONS
	.align		4
        /*0024*/ 	.byte	0x04, 0x55
        /*0026*/ 	.short	(.L_22 - .L_21)


	//   ....[0]....
.L_21:
        /*0028*/ 	.word	0x00000001
        /*002c*/ 	.byte	0x90, 0x07, 0x00, 0x00, 0x01, 0x00, 0x00, 0x00, 0x50, 0x09, 0x00, 0x00, 0x01, 0x00, 0x00, 0x00
        /* <DEDUP_REMOVED lines=210> */
        /*0d5c*/ 	.byte	0x70, 0x06, 0x01, 0x00


	//----- nvinfo : EIATTR_MERCURY_ISA_VERSION
	.align		4
.L_22:
        /*0d60*/ 	.byte	0x03, 0x5f
        /*0d62*/ 	.short	0x0101


	//----- nvinfo : EIATTR_INT_WARP_WIDE_INSTR_OFFSETS
	.align		4
        /*0d64*/ 	.byte	0x04, 0x31
        /*0d66*/ 	.short	(.L_24 - .L_23)


	//   ....[0]....
.L_23:
        /*0d68*/ 	.word	0x000005e0


	//   ....[1]....
        /*0d6c*/ 	.word	0x00000640


	//   ....[2]....
        /*0d70*/ 	.word	0x00000660


	//   ....[3]....
        /*0d74*/ 	.word	0x00000670


	//   ....[4]....
        /*0d78*/ 	.word	0x00000680


	//   ....[5]....
        /*0d7c*/ 	.word	0x000006c0


	//   ....[6]....
        /*0d80*/ 	.word	0x00000810


	//   ....[7]....
        /*0d84*/ 	.word	0x00000830


	//   ....[8]....
        /*0d88*/ 	.word	0x00005830


	//----- nvinfo : EIATTR_COOP_GROUP_MASK_REGIDS
	.align		4
.L_24:
        /*0d8c*/ 	.byte	0x04, 0x29
        /*0d8e*/ 	.short	(.L_26 - .L_25)


	//   ....[0]....
.L_25:
        /*0d90*/ 	.word	0xffffffff


	//   ....[1]....
        /*0d94*/ 	.word	0xffffffff


	//   ....[2]....
        /*0d98*/ 	.word	0xffffffff


	//   ....[3]....
        /*0d9c*/ 	.word	0xffffffff


	//   ....[4]....
        /*0da0*/ 	.word	0xffffffff


	//   ....[5]....
        /*0da4*/ 	.word	0xffffffff


	//   ....[6]....
        /*0da8*/ 	.word	0xffffffff


	//----- nvinfo : EIATTR_COOP_GROUP_INSTR_OFFSETS
	.align		4
.L_26:
        /*0dac*/ 	.byte	0x04, 0x28
        /*0dae*/ 	.short	(.L_28 - .L_27)


	//   ....[0]....
.L_27:
        /*0db0*/ 	.word	0x00000070


	//   ....[1]....
        /*0db4*/ 	.word	0x00000090


	//   ....[2]....
        /*0db8*/ 	.word	0x00000190


	//   ....[3]....
        /*0dbc*/ 	.word	0x000003e0


	//   ....[4]....
        /*0dc0*/ 	.word	0x00000420


	//   ....[5]....
        /*0dc4*/ 	.word	0x00000530


	//   ....[6]....
        /*0dc8*/ 	.word	0x000009e0


	//----- nvinfo : EIATTR_REG_RECONFIG
	.align		4
.L_28:
        /*0dcc*/ 	.byte	0x01, 0x54
	.zero		2


	//----- nvinfo : EIATTR_MBARRIER_INSTR_OFFSETS
	.align		4
        /*0dd0*/ 	.byte	0x04, 0x39
        /*0dd2*/ 	.short	(.L_30 - .L_29)


	//   ....[0]....
.L_29:
        /*0dd4*/ 	.word	0x00000320
        /*0dd8*/ 	.word	0x000000ff
        /*0ddc*/ 	.word	0x00000000
        /*0de0*/ 	.short	0x0100
        /*0de2*/ 	.byte	0x07
	.zero		1


	//   ....[1]....
        /*0de4*/ 	.word	0x00000330
        /*0de8*/ 	.word	0x000000ff
        /*0dec*/ 	.word	0x00000028
        /*0df0*/ 	.short	0x0100
        /*0df2*/ 	.byte	0x07
	.zero		1


	//   ....[2]....
        /*0df4*/ 	.word	0x00000340
        /*0df8*/ 	.word	0x000000ff
        /*0dfc*/ 	.word	0x00000008
        /*0e00*/ 	.short	0x0100
        /*0e02*/ 	.byte	0x07
	.zero		1


	//   ....[3]....
        /*0e04*/ 	.word	0x00000350
        /*0e08*/ 	.word	0x000000ff
        /*0e0c*/ 	.word	0x00000030
        /*0e10*/ 	.short	0x0100
        /*0e12*/ 	.byte	0x07
	.zero		1


	//   ....[4]....
        /*0e14*/ 	.word	0x00000360
        /*0e18*/ 	.word	0x000000ff
        /*0e1c*/ 	.word	0x00000010
        /*0e20*/ 	.short	0x0100
        /*0e22*/ 	.byte	0x07
	.zero		1


	//   ....[5]....
        /*0e24*/ 	.word	0x00000370
        /*0e28*/ 	.word	0x000000ff
        /*0e2c*/ 	.word	0x00000038
        /*0e30*/ 	.short	0x0100
        /*0e32*/ 	.byte	0x07
	.zero		1


	//   ....[6]....
        /*0e34*/ 	.word	0x00000380
        /*0e38*/ 	.word	0x000000ff
        /*0e3c*/ 	.word	0x00000018
        /*0e40*/ 	.short	0x0100
        /*0e42*/ 	.byte	0x07
	.zero		1


	//   ....[7]....
        /*0e44*/ 	.word	0x00000390
        /*0e48*/ 	.word	0x000000ff
        /*0e4c*/ 	.word	0x00000040
        /*0e50*/ 	.short	0x0100
        /*0e52*/ 	.byte	0x07
	.zero		1


	//   ....[8]....
        /*0e54*/ 	.word	0x000003a0
        /*0e58*/ 	.word	0x000000ff
        /*0e5c*/ 	.word	0x00000020
        /*0e60*/ 	.short	0x0100
        /*0e62*/ 	.byte	0x07
	.zero		1


	//   ....[9]....
        /*0e64*/ 	.word	0x000003b0
        /*0e68*/ 	.word	0x000000ff
        /*0e6c*/ 	.word	0x00000048
        /*0e70*/ 	.short	0x0100
        /*0e72*/ 	.byte	0x07
	.zero		1


	//   ....[10]....
        /*0e74*/ 	.word	0x00000860
        /*0e78*/ 	.word	0x000000ff
        /*0e7c*/ 	.word	0x00000080
        /*0e80*/ 	.short	0x0100
        /*0e82*/ 	.byte	0x07
	.zero		1


	//   ....[11]....
        /*0e84*/ 	.word	0x000008e0
        /*0e88*/ 	.word	0x000000ff
        /*0e8c*/ 	.word	0x00000088
        /*0e90*/ 	.short	0x0100
        /*0e92*/ 	.byte	0x07
	.zero		1


	//   ....[12]....
        /*0e94*/ 	.word	0x00000960
        /*0e98*/ 	.word	0x000000ff
        /*0e9c*/ 	.word	0x00000060
        /*0ea0*/ 	.short	0x0100
        /*0ea2*/ 	.byte	0x0a
	.zero		1


	//   ....[13]....
        /*0ea4*/ 	.word	0x00000970
        /*0ea8*/ 	.word	0x000000ff
        /*0eac*/ 	.word	0x00000068
        /*0eb0*/ 	.short	0x0100
        /*0eb2*/ 	.byte	0x0a
	.zero		1


	//   ....[14]....
        /*0eb4*/ 	.word	0x00000980
        /*0eb8*/ 	.word	0x000000ff
        /*0ebc*/ 	.word	0x00000070
        /*0ec0*/ 	.short	0x0100
        /*0ec2*/ 	.byte	0x0a
	.zero		1


	//   ....[15]....
        /*0ec4*/ 	.word	0x00000990
        /*0ec8*/ 	.word	0x000000ff
        /*0ecc*/ 	.word	0x00000078
        /*0ed0*/ 	.short	0x0100
        /*0ed2*/ 	.byte	0x0a
	.zero		1


	//   ....[16]....
        /*0ed4*/ 	.word	0x00001860
        /*0ed8*/ 	.word	0x000000ff
        /*0edc*/ 	.word	0xfffffff8
        /*0ee0*/ 	.short	0x010a
        /*0ee2*/ 	.byte	0x12
	.zero		1


	//   ....[17]....
        /*0ee4*/ 	.word	0x00002230
        /*0ee8*/ 	.word	0x000000ff
        /*0eec*/ 	.word	0x00000000
        /*0ef0*/ 	.short	0x010a
        /*0ef2*/ 	.byte	0x06
	.zero		1


	//   ....[18]....
        /*0ef4*/ 	.word	0x00002270
        /*0ef8*/ 	.word	0x000000ff
        /*0efc*/ 	.word	0x00000000
        /*0f00*/ 	.short	0x010a
        /*0f02*/ 	.byte	0x06
	.zero		1


	//   ....[19]....
        /*0f04*/ 	.word	0x00003510
        /*0f08*/ 	.word	0x000000ff
        /*0f0c*/ 	.word	0x00000000
        /*0f10*/ 	.short	0x010a
        /*0f12*/ 	.byte	0x09
	.zero		1


	//   ....[20]....
        /*0f14*/ 	.word	0x00003550
        /*0f18*/ 	.word	0x000000ff
        /*0f1c*/ 	.word	0x00000000
        /*0f20*/ 	.short	0x010a
        /*0f22*/ 	.byte	0x09
	.zero		1


	//   ....[21]....
        /*0f24*/ 	.word	0x000046c0
        /*0f28*/ 	.word	0x000000e5
        /*0f2c*/ 	.word	0x00000000
        /*0f30*/ 	.short	0x0101
        /*0f32*/ 	.byte	0x3f
	.zero		1


	//   ....[22]....
        /*0f34*/ 	.word	0x00005740
        /*0f38*/ 	.word	0x000000e5
        /*0f3c*/ 	.word	0x00000000
        /*0f40*/ 	.short	0x0101
        /*0f42*/ 	.byte	0x1c
	.zero		1


	//   ....[23]....
        /*0f44*/ 	.word	0x000058f0
        /*0f48*/ 	.word	0x00000018
        /*0f4c*/ 	.word	0x00000000
        /*0f50*/ 	.short	0x0101
        /*0f52*/ 	.byte	0x3f
	.zero		1


	//   ....[24]....
        /*0f54*/ 	.word	0x000059b0
        /*0f58*/ 	.word	0x000000ff
        /*0f5c*/ 	.word	0x00000008
        /*0f60*/ 	.short	0x010a
        /*0f62*/ 	.byte	0x12
	.zero		1


	//   ....[25]....
        /*0f64*/ 	.word	0x0000eb80
        /*0f68*/ 	.word	0x00000003
        /*0f6c*/ 	.word	0x00000000
        /*0f70*/ 	.short	0x0101
        /*0f72*/ 	.byte	0x1c
	.zero		1


	//   ....[26]....
        /*0f74*/ 	.word	0x0000f6f0
        /*0f78*/ 	.word	0x0000000b
        /*0f7c*/ 	.word	0x00000028
        /*0f80*/ 	.short	0x010a
        /*0f82*/ 	.byte	0x3f
	.zero		1


	//   ....[27]....
        /*0f84*/ 	.word	0x0000fae0
        /*0f88*/ 	.word	0x00000004
        /*0f8c*/ 	.word	0x00000088
        /*0f90*/ 	.short	0x0101
        /*0f92*/ 	.byte	0x3f
	.zero		1


	//   ....[28]....
        /*0f94*/ 	.word	0x000102d0
        /*0f98*/ 	.word	0x00000007
        /*0f9c*/ 	.word	0x00000000
        /*0fa0*/ 	.short	0x010a
        /*0fa2*/ 	.byte	0x3f
	.zero		1


	//   ....[29]....
        /*0fa4*/ 	.word	0x00010350
        /*0fa8*/ 	.word	0x00000009
        /*0fac*/ 	.word	0x00000000
        /*0fb0*/ 	.short	0x010a
        /*0fb2*/ 	.byte	0x3f
	.zero		1


	//   ....[30]....
        /*0fb4*/ 	.word	0x000103e0
        /*0fb8*/ 	.word	0x00000006
        /*0fbc*/ 	.word	0x00000000
        /*0fc0*/ 	.short	0x010a
        /*0fc2*/ 	.byte	0x3f
	.zero		1


	//   ....[31]....
        /*0fc4*/ 	.word	0x00010470
        /*0fc8*/ 	.word	0x00000009
        /*0fcc*/ 	.word	0x00000000
        /*0fd0*/ 	.short	0x010a
        /*0fd2*/ 	.byte	0x3f
	.zero		1


	//   ....[32]....
        /*0fd4*/ 	.word	0x00010500
        /*0fd8*/ 	.word	0x00000003
        /*0fdc*/ 	.word	0x00000000
        /*0fe0*/ 	.short	0x010a
        /*0fe2*/ 	.byte	0x3f
	.zero		1


	//   ....[33]....
        /*0fe4*/ 	.word	0x00010570
        /*0fe8*/ 	.word	0x00000003
        /*0fec*/ 	.word	0xfffffff8
        /*0ff0*/ 	.short	0x010a
        /*0ff2*/ 	.byte	0x3f
	.zero		1


	//   ....[34]....
        /*0ff4*/ 	.word	0x000105d0
        /*0ff8*/ 	.word	0x00000003
        /*0ffc*/ 	.word	0x00000000
        /*1000*/ 	.short	0x010a
        /*1002*/ 	.byte	0x3f
	.zero		1


	//   ....[35]....
        /*1004*/ 	.word	0x00010640
        /*1008*/ 	.word	0x00000000
        /*100c*/ 	.word	0x00000000
        /*1010*/ 	.short	0x010a
        /*1012*/ 	.byte	0x3f
	.zero		1


	//   ....[36]....
        /*1014*/ 	.word	0x000106b0
        /*1018*/ 	.word	0x00000019
        /*101c*/ 	.word	0x00000008
        /*1020*/ 	.short	0x010a
        /*1022*/ 	.byte	0x3f
	.zero		1


	//   ....[37]....
        /*1024*/ 	.word	0x00010780
        /*1028*/ 	.word	0x0000000b
        /*102c*/ 	.word	0x00000028
        /*1030*/ 	.short	0x010a
        /*1032*/ 	.byte	0x3f
	.zero		1


	//   ....[38]....
        /*1034*/ 	.word	0x00010860
        /*1038*/ 	.word	0x00000007
        /*103c*/ 	.word	0x00000000
        /*1040*/ 	.short	0x010a
        /*1042*/ 	.byte	0x3f
	.zero		1


	//   ....[39]....
        /*1044*/ 	.word	0x000108b0
        /*1048*/ 	.word	0x00000009
        /*104c*/ 	.word	0x00000000
        /*1050*/ 	.short	0x010a
        /*1052*/ 	.byte	0x3f
	.zero		1


	//   ....[40]....
        /*1054*/ 	.word	0x00010900
        /*1058*/ 	.word	0x00000006
        /*105c*/ 	.word	0x00000000
        /*1060*/ 	.short	0x010a
        /*1062*/ 	.byte	0x3f
	.zero		1


	//   ....[41]....
        /*1064*/ 	.word	0x00010950
        /*1068*/ 	.word	0x00000009
        /*106c*/ 	.word	0x00000000
        /*1070*/ 	.short	0x010a
        /*1072*/ 	.byte	0x3f
	.zero		1


	//----- nvinfo : EIATTR_NUM_MBARRIERS
	.align		4
.L_30:
        /*1074*/ 	.byte	0x03, 0x38
        /*1076*/ 	.short	0x0010


	//----- nvinfo : EIATTR_EXIT_INSTR_OFFSETS
	.align		4
        /*1078*/ 	.byte	0x04, 0x1c
        /*107a*/ 	.short	(.L_32 - .L_31)


	//   ....[0]....
.L_31:
        /*107c*/ 	.word	0x00001570


	//   ....[1]....
        /*1080*/ 	.word	0x000015d0


	//   ....[2]....
        /*1084*/ 	.word	0x0000f290


	//   ....[3]....
        /*1088*/ 	.word	0x0000f2c0


	//   ....[4]....
        /*108c*/ 	.word	0x00010550


	//----- nvinfo : EIATTR_MAX_THREADS
	.align		4
.L_32:
        /*1090*/ 	.byte	0x04, 0x05
        /*1092*/ 	.short	(.L_34 - .L_33)
.L_33:
        /*1094*/ 	.word	0x00000180
        /*1098*/ 	.word	0x00000001
        /*109c*/ 	.word	0x00000001


	//----- nvinfo : EIATTR_CRS_STACK_SIZE
	.align		4
.L_34:
        /*10a0*/ 	.byte	0x04, 0x1e
        /*10a2*/ 	.short	(.L_36 - .L_35)
.L_35:
        /*10a4*/ 	.word	0x00000000


	//----- nvinfo : EIATTR_CBANK_PARAM_SIZE
	.align		4
.L_36:
        /*10a8*/ 	.byte	0x03, 0x19
        /*10aa*/ 	.short	0x0470


	//----- nvinfo : EIATTR_PARAM_CBANK
	.align		4
        /*10ac*/ 	.byte	0x04, 0x0a
        /*10ae*/ 	.short	(.L_38 - .L_37)
	.align		4
.L_37:
        /*10b0*/ 	.word	index@(.nv.constant0._ZN7cutlass13device_kernelINS_4gemm6kernel13GemmUniversalIN4cute5tupleIJiiiiEEENS1_10collective13CollectiveMmaINS1_37MainloopSm90TmaGmmaWarpSpecializedFP8ILi5ENS5_IJNS4_1CILi4EEESB_NSA_ILi1EEEEEENS1_32KernelTmaWarpSpecializedPingpongEEENS5_IJNSA_ILi64EEENSA_ILi256EEENSA_ILi128EEEEEENS_12float_e5m2_tENS5_IJlSC_lEEESK_SL_NS4_8TiledMMAINS4_8MMA_AtomIJNS4_4SM904GMMA31MMA_64x256x32_F32E5M2E5M2_SS_TNILNSP_7ScaleInE1ELSR_1EEEEEENS4_6LayoutINS5_IJSC_SC_SC_EEENS5_IJNSA_ILi0EEESW_SW_EEEEENS5_IJNS4_10UnderscoreESZ_SZ_EEEEENS4_23SM90_TMA_LOAD_MULTICASTENS4_14ComposedLayoutINS4_7SwizzleILi3ELi4ELi3EEENS4_18smem_ptr_flag_bitsILi8EEENSU_INS5_IJNSA_ILi8EEESI_EEENS5_IJSI_SC_EEEEEEEvNS4_8identityES12_S1C_vS1D_EENS_8epilogue10collective6detail29Sm90TmaWarpSpecializedAdapterINS1G_15DefaultEpilogueISK_SL_SL_NS1F_6thread17LinearCombinationISK_Li1EffLNS1K_9ScaleType4KindE0ELNS_15FloatRoundStyleE2ESK_EENS1_15EpilogueDefaultEEEEEvvEEEEvNT_6ParamsE)
        /*10b4*/ 	.short	0x0210
        /*10b6*/ 	.short	0x0470


	//----- nvinfo : EIATTR_SW_WAR
	.align		4
.L_38:
        /*10b8*/ 	.byte	0x04, 0x36
        /*10ba*/ 	.short	(.L_40 - .L_39)
.L_39:
        /*10bc*/ 	.word	0x00000008
.L_40:


//--------------------- .nv.callgraph             --------------------------
	.section	.nv.callgraph,"",@"SHT_CUDA_CALLGRAPH"
	.align	4
	.sectionentsize	8
	.align		4
        /*0000*/ 	.word	0x00000000
	.align		4
        /*0004*/ 	.word	0xffffffff
	.align		4
        /*0008*/ 	.word	0x00000000
	.align		4
        /*000c*/ 	.word	0xfffffffe
	.align		4
        /*0010*/ 	.word	0x00000000
	.align		4
        /*0014*/ 	.word	0xfffffffd
	.align		4
        /*0018*/ 	.word	0x00000000
	.align		4
        /*001c*/ 	.word	0xfffffffc


//--------------------- .nv.constant4             --------------------------
	.section	.nv.constant4,"a",@progbits
	.align	8
	.align		8
.nv.constant4:
        /*0000*/ 	.dword	_ZN40_INTERNAL_f505fb90_4_k_cu_dcaee861_261974cuda3std3__45__cpo5beginE
	.align		8
        /*0008*/ 	.dword	_ZN40_INTERNAL_f505fb90_4_k_cu_dcaee861_261974cuda3std3__45__cpo3endE
	.align		8
        /*0010*/ 	.dword	_ZN40_INTERNAL_f505fb90_4_k_cu_dcaee861_261974cuda3std3__45__cpo6cbeginE
	.align		8
        /*0018*/ 	.dword	_ZN40_INTERNAL_f505fb90_4_k_cu_dcaee861_261974cuda3std3__45__cpo4cendE
	.align		8
        /*0020*/ 	.dword	_ZN40_INTERNAL_f505fb90_4_k_cu_dcaee861_261974cuda3std3__442_GLOBAL__N__f505fb90_4_k_cu_dcaee861_261976ignoreE
	.align		8
        /*0028*/ 	.dword	_ZN40_INTERNAL_f505fb90_4_k_cu_dcaee861_261974cuda3std3__419piecewise_constructE
	.align		8
        /*0030*/ 	.dword	_ZN40_INTERNAL_f505fb90_4_k_cu_dcaee861_261974cuda3std3__48in_placeE
	.align		8
        /*0038*/ 	.dword	_ZN40_INTERNAL_f505fb90_4_k_cu_dcaee861_261974cuda3std6ranges3__45__cpo4swapE
	.align		8
        /*0040*/ 	.dword	_ZN40_INTERNAL_f505fb90_4_k_cu_dcaee861_261974cuda3std6ranges3__45__cpo9iter_moveE
	.align		8
        /*0048*/ 	.dword	_ZN40_INTERNAL_f505fb90_4_k_cu_dcaee861_261974cute7productE
	.align		8
        /*0050*/ 	.dword	_ZN40_INTERNAL_f505fb90_4_k_cu_dcaee861_261974cute1_E


//--------------------- .text._ZN7cutlass13device_kernelINS_4gemm6kernel13GemmUniversalIN4cute5tupleIJiiiiEEENS1_10collective13CollectiveMmaINS1_37MainloopSm90TmaGmmaWarpSpecializedFP8ILi5ENS5_IJNS4_1CILi4EEESB_NSA_ILi1EEEEEENS1_32KernelTmaWarpSpecializedPingpongEEENS5_IJNSA_ILi64EEENSA_ILi256EEENSA_ILi128EEEEEENS_12float_e5m2_tENS5_IJlSC_lEEESK_SL_NS4_8TiledMMAINS4_8MMA_AtomIJNS4_4SM904GMMA31MMA_64x256x32_F32E5M2E5M2_SS_TNILNSP_7ScaleInE1ELSR_1EEEEEENS4_6LayoutINS5_IJSC_SC_SC_EEENS5_IJNSA_ILi0EEESW_SW_EEEEENS5_IJNS4_10UnderscoreESZ_SZ_EEEEENS4_23SM90_TMA_LOAD_MULTICASTENS4_14ComposedLayoutINS4_7SwizzleILi3ELi4ELi3EEENS4_18smem_ptr_flag_bitsILi8EEENSU_INS5_IJNSA_ILi8EEESI_EEENS5_IJSI_SC_EEEEEEEvNS4_8identityES12_S1C_vS1D_EENS_8epilogue10collective6detail29Sm90TmaWarpSpecializedAdapterINS1G_15DefaultEpilogueISK_SL_SL_NS1F_6thread17LinearCombinationISK_Li1EffLNS1K_9ScaleType4KindE0ELNS_15FloatRoundStyleE2ESK_EENS1_15EpilogueDefaultEEEEEvvEEEEvNT_6ParamsE --------------------------
	.section	.text._ZN7cutlass13device_kernelINS_4gemm6kernel13GemmUniversalIN4cute5tupleIJiiiiEEENS1_10collective13CollectiveMmaINS1_37MainloopSm90TmaGmmaWarpSpecializedFP8ILi5ENS5_IJNS4_1CILi4EEESB_NSA_ILi1EEEEEENS1_32KernelTmaWarpSpecializedPingpongEEENS5_IJNSA_ILi64EEENSA_ILi256EEENSA_ILi128EEEEEENS_12float_e5m2_tENS5_IJlSC_lEEESK_SL_NS4_8TiledMMAINS4_8MMA_AtomIJNS4_4SM904GMMA31MMA_64x256x32_F32E5M2E5M2_SS_TNILNSP_7ScaleInE1ELSR_1EEEEEENS4_6LayoutINS5_IJSC_SC_SC_EEENS5_IJNSA_ILi0EEESW_SW_EEEEENS5_IJNS4_10UnderscoreESZ_SZ_EEEEENS4_23SM90_TMA_LOAD_MULTICASTENS4_14ComposedLayoutINS4_7SwizzleILi3ELi4ELi3EEENS4_18smem_ptr_flag_bitsILi8EEENSU_INS5_IJNSA_ILi8EEESI_EEENS5_IJSI_SC_EEEEEEEvNS4_8identityES12_S1C_vS1D_EENS_8epilogue10collective6detail29Sm90TmaWarpSpecializedAdapterINS1G_15DefaultEpilogueISK_SL_SL_NS1F_6thread17LinearCombinationISK_Li1EffLNS1K_9ScaleType4KindE0ELNS_15FloatRoundStyleE2ESK_EENS1_15EpilogueDefaultEEEEEvvEEEEvNT_6ParamsE,"ax",@progbits
	.align	128
.text._ZN7cutlass13device_kernelINS_4gemm6kernel13GemmUniversalIN4cute5tupleIJiiiiEEENS1_10collective13CollectiveMmaINS1_37MainloopSm90TmaGmmaWarpSpecializedFP8ILi5ENS5_IJNS4_1CILi4EEESB_NSA_ILi1EEEEEENS1_32KernelTmaWarpSpecializedPingpongEEENS5_IJNSA_ILi64EEENSA_ILi256EEENSA_ILi128EEEEEENS_12float_e5m2_tENS5_IJlSC_lEEESK_SL_NS4_8TiledMMAINS4_8MMA_AtomIJNS4_4SM904GMMA31MMA_64x256x32_F32E5M2E5M2_SS_TNILNSP_7ScaleInE1ELSR_1EEEEEENS4_6LayoutINS5_IJSC_SC_SC_EEENS5_IJNSA_ILi0EEESW_SW_EEEEENS5_IJNS4_10UnderscoreESZ_SZ_EEEEENS4_23SM90_TMA_LOAD_MULTICASTENS4_14ComposedLayoutINS4_7SwizzleILi3ELi4ELi3EEENS4_18smem_ptr_flag_bitsILi8EEENSU_INS5_IJNSA_ILi8EEESI_EEENS5_IJSI_SC_EEEEEEEvNS4_8identityES12_S1C_vS1D_EENS_8epilogue10collective6detail29Sm90TmaWarpSpecializedAdapterINS1G_15DefaultEpilogueISK_SL_SL_NS1F_6thread17LinearCombinationISK_Li1EffLNS1K_9ScaleType4KindE0ELNS_15FloatRoundStyleE2ESK_EENS1_15EpilogueDefaultEEEEEvvEEEEvNT_6ParamsE:
        .type           _ZN7cutlass13device_kernelINS_4gemm6kernel13GemmUniversalIN4cute5tupleIJiiiiEEENS1_10collective13CollectiveMmaINS1_37MainloopSm90TmaGmmaWarpSpecializedFP8ILi5ENS5_IJNS4_1CILi4EEESB_NSA_ILi1EEEEEENS1_32KernelTmaWarpSpecializedPingpongEEENS5_IJNSA_ILi64EEENSA_ILi256EEENSA_ILi128EEEEEENS_12float_e5m2_tENS5_IJlSC_lEEESK_SL_NS4_8TiledMMAINS4_8MMA_AtomIJNS4_4SM904GMMA31MMA_64x256x32_F32E5M2E5M2_SS_TNILNSP_7ScaleInE1ELSR_1EEEEEENS4_6LayoutINS5_IJSC_SC_SC_EEENS5_IJNSA_ILi0EEESW_SW_EEEEENS5_IJNS4_10UnderscoreESZ_SZ_EEEEENS4_23SM90_TMA_LOAD_MULTICASTENS4_14ComposedLayoutINS4_7SwizzleILi3ELi4ELi3EEENS4_18smem_ptr_flag_bitsILi8EEENSU_INS5_IJNSA_ILi8EEESI_EEENS5_IJSI_SC_EEEEEEEvNS4_8identityES12_S1C_vS1D_EENS_8epilogue10collective6detail29Sm90TmaWarpSpecializedAdapterINS1G_15DefaultEpilogueISK_SL_SL_NS1F_6thread17LinearCombinationISK_Li1EffLNS1K_9ScaleType4KindE0ELNS_15FloatRoundStyleE2ESK_EENS1_15EpilogueDefaultEEEEEvvEEEEvNT_6ParamsE,@function
        .size           _ZN7cutlass13device_kernelINS_4gemm6kernel13GemmUniversalIN4cute5tupleIJiiiiEEENS1_10collective13CollectiveMmaINS1_37MainloopSm90TmaGmmaWarpSpecializedFP8ILi5ENS5_IJNS4_1CILi4EEESB_NSA_ILi1EEEEEENS1_32KernelTmaWarpSpecializedPingpongEEENS5_IJNSA_ILi64EEENSA_ILi256EEENSA_ILi128EEEEEENS_12float_e5m2_tENS5_IJlSC_lEEESK_SL_NS4_8TiledMMAINS4_8MMA_AtomIJNS4_4SM904GMMA31MMA_64x256x32_F32E5M2E5M2_SS_TNILNSP_7ScaleInE1ELSR_1EEEEEENS4_6LayoutINS5_IJSC_SC_SC_EEENS5_IJNSA_ILi0EEESW_SW_EEEEENS5_IJNS4_10UnderscoreESZ_SZ_EEEEENS4_23SM90_TMA_LOAD_MULTICASTENS4_14ComposedLayoutINS4_7SwizzleILi3ELi4ELi3EEENS4_18smem_ptr_flag_bitsILi8EEENSU_INS5_IJNSA_ILi8EEESI_EEENS5_IJSI_SC_EEEEEEEvNS4_8identityES12_S1C_vS1D_EENS_8epilogue10collective6detail29Sm90TmaWarpSpecializedAdapterINS1G_15DefaultEpilogueISK_SL_SL_NS1F_6thread17LinearCombinationISK_Li1EffLNS1K_9ScaleType4KindE0ELNS_15FloatRoundStyleE2ESK_EENS1_15EpilogueDefaultEEEEEvvEEEEvNT_6ParamsE,(.L_x_338 - _ZN7cutlass13device_kernelINS_4gemm6kernel13GemmUniversalIN4cute5tupleIJiiiiEEENS1_10collective13CollectiveMmaINS1_37MainloopSm90TmaGmmaWarpSpecializedFP8ILi5ENS5_IJNS4_1CILi4EEESB_NSA_ILi1EEEEEENS1_32KernelTmaWarpSpecializedPingpongEEENS5_IJNSA_ILi64EEENSA_ILi256EEENSA_ILi128EEEEEENS_12float_e5m2_tENS5_IJlSC_lEEESK_SL_NS4_8TiledMMAINS4_8MMA_AtomIJNS4_4SM904GMMA31MMA_64x256x32_F32E5M2E5M2_SS_TNILNSP_7ScaleInE1ELSR_1EEEEEENS4_6LayoutINS5_IJSC_SC_SC_EEENS5_IJNSA_ILi0EEESW_SW_EEEEENS5_IJNS4_10UnderscoreESZ_SZ_EEEEENS4_23SM90_TMA_LOAD_MULTICASTENS4_14ComposedLayoutINS4_7SwizzleILi3ELi4ELi3EEENS4_18smem_ptr_flag_bitsILi8EEENSU_INS5_IJNSA_ILi8EEESI_EEENS5_IJSI_SC_EEEEEEEvNS4_8identityES12_S1C_vS1D_EENS_8epilogue10collective6detail29Sm90TmaWarpSpecializedAdapterINS1G_15DefaultEpilogueISK_SL_SL_NS1F_6thread17LinearCombinationISK_Li1EffLNS1K_9ScaleType4KindE0ELNS_15FloatRoundStyleE2ESK_EENS1_15EpilogueDefaultEEEEEvvEEEEvNT_6ParamsE)
        .other          _ZN7cutlass13device_kernelINS_4gemm6kernel13GemmUniversalIN4cute5tupleIJiiiiEEENS1_10collective13CollectiveMmaINS1_37MainloopSm90TmaGmmaWarpSpecializedFP8ILi5ENS5_IJNS4_1CILi4EEESB_NSA_ILi1EEEEEENS1_32KernelTmaWarpSpecializedPingpongEEENS5_IJNSA_ILi64EEENSA_ILi256EEENSA_ILi128EEEEEENS_12float_e5m2_tENS5_IJlSC_lEEESK_SL_NS4_8TiledMMAINS4_8MMA_AtomIJNS4_4SM904GMMA31MMA_64x256x32_F32E5M2E5M2_SS_TNILNSP_7ScaleInE1ELSR_1EEEEEENS4_6LayoutINS5_IJSC_SC_SC_EEENS5_IJNSA_ILi0EEESW_SW_EEEEENS5_IJNS4_10UnderscoreESZ_SZ_EEEEENS4_23SM90_TMA_LOAD_MULTICASTENS4_14ComposedLayoutINS4_7SwizzleILi3ELi4ELi3EEENS4_18smem_ptr_flag_bitsILi8EEENSU_INS5_IJNSA_ILi8EEESI_EEENS5_IJSI_SC_EEEEEEEvNS4_8identityES12_S1C_vS1D_EENS_8epilogue10collective6detail29Sm90TmaWarpSpecializedAdapterINS1G_15DefaultEpilogueISK_SL_SL_NS1F_6thread17LinearCombinationISK_Li1EffLNS1K_9ScaleType4KindE0ELNS_15FloatRoundStyleE2ESK_EENS1_15EpilogueDefaultEEEEEvvEEEEvNT_6ParamsE,@"STO_CUDA_ENTRY STV_DEFAULT"
_ZN7cutlass13device_kernelINS_4gemm6kernel13GemmUniversalIN4cute5tupleIJiiiiEEENS1_10collective13CollectiveMmaINS1_37MainloopSm90TmaGmmaWarpSpecializedFP8ILi5ENS5_IJNS4_1CILi4EEESB_NSA_ILi1EEEEEENS1_32KernelTmaWarpSpecializedPingpongEEENS5_IJNSA_ILi64EEENSA_ILi256EEENSA_ILi128EEEEEENS_12float_e5m2_tENS5_IJlSC_lEEESK_SL_NS4_8TiledMMAINS4_8MMA_AtomIJNS4_4SM904GMMA31MMA_64x256x32_F32E5M2E5M2_SS_TNILNSP_7ScaleInE1ELSR_1EEEEEENS4_6LayoutINS5_IJSC_SC_SC_EEENS5_IJNSA_ILi0EEESW_SW_EEEEENS5_IJNS4_10UnderscoreESZ_SZ_EEEEENS4_23SM90_TMA_LOAD_MULTICASTENS4_14ComposedLayoutINS4_7SwizzleILi3ELi4ELi3EEENS4_18smem_ptr_flag_bitsILi8EEENSU_INS5_IJNSA_ILi8EEESI_EEENS5_IJSI_SC_EEEEEEEvNS4_8identityES12_S1C_vS1D_EENS_8epilogue10collective6detail29Sm90TmaWarpSpecializedAdapterINS1G_15DefaultEpilogueISK_SL_SL_NS1F_6thread17LinearCombinationISK_Li1EffLNS1K_9ScaleType4KindE0ELNS_15FloatRoundStyleE2ESK_EENS1_15EpilogueDefaultEEEEEvvEEEEvNT_6ParamsE:
[----:B------:R-:W0:Y:S02]  /*0000*/  LDC R1, c[0x0][0x28] ;  /* 0x00000a00ff017b82 */ /* 0x000e240000000800 */
[----:B0-----:R-:W-:Y:S01]  /*0010*/  VIADD R1, R1, 0xfffffef0 ;  /* 0xfffffef001017836 */ /* 0x001fe20000000000 */
[----:B------:R-:W0:Y:S01]  /*0020*/  S2R R3, SR_TID.X ;  /* 0x0000000000037919 */ /* 0x000e220000002100 */
[----:B------:R-:W-:Y:S01]  /*0030*/  ELECT P0, URZ, PT ;  /* 0x00000000003f782f */ /* 0x000fe20003800000 */
[----:B------:R-:W-:Y:S01]  /*0040*/  BSSY B0, `(.L_x_0) ;  /* 0x0000014000007945 */ /* 0x000fe20003800000 */
[--C-:B0-----:R-:W-:Y:S02]  /*0050*/  SHF.R.U32.HI R0, RZ, 0x5, R3.reuse ;  /* 0x00000005ff007819 */ /* 0x101fe40000011603 */
[----:B------:R-:W-:-:S03]  /*0060*/  SHF.R.U32.HI R5, RZ, 0x7, R3 ;  /* 0x00000007ff057819 */ /* 0x000fc60000011603 */
[----:B------:R-:W0:Y:S02]  /*0070*/  SHFL.IDX PT, R2, R0, RZ, 0x1f ;  /* 0x00001fff00027589 */ /* 0x000e2400000e0000 */
[----:B0-----:R-:W-:Y:S02]  /*0080*/  R2UR UR6, R2 ;  /* 0x00000000020672ca */ /* 0x001fe400000e0000 */
[----:B------:R0:W1:Y:S11]  /*0090*/  SHFL.IDX PT, R2, R5, RZ, 0x1f ;  /* 0x00001fff05027589 */ /* 0x00007600000e0000 */
[----:B------:R-:W-:-:S02]  /*00a0*/  USHF.R.S32.HI UR4, URZ, 0x1f, UR6 ;  /* 0x0000001f3f047899 */ /* 0x000fc40008011406 */
[----:B------:R-:W-:Y:S02]  /*00b0*/  ISETP.NE.OR P0, PT, RZ, UR6, !P0 ;  /* 0x00000006ff007c0c */ /* 0x000fe4000c705670 */
[----:B------:R-:W-:-:S04]  /*00c0*/  ULEA.HI UR4, UR4, UR6, URZ, 0x2 ;  /* 0x0000000604047291 */ /* 0x000fc8000f8f103f */
[----:B------:R-:W-:-:S04]  /*00d0*/  ULOP3.LUT UR4, UR4, 0xfffffffc, URZ, 0xc0, !UPT ;  /* 0xfffffffc04047892 */ /* 0x000fc8000f8ec03f */
[----:B------:R-:W-:-:S03]  /*00e0*/  UIADD3 UR6, UR6, -UR4, URZ ;  /* 0x8000000406067290 */ /* 0x000fc6000fffe03f */
[----:B01----:R-:W-:Y:S09]  /*00f0*/  @P0 BRA `(.L_x_1) ;  /* 0x0000000000200947 */ /* 0x003ff20003800000 */
[----:B------:R-:W-:Y:S02]  /*0100*/  ULDC.64 UR4, c[0x0][0x198] ;  /* 0x0000660000047ab9 */ /* 0x000fe40000000a00 */
[----:B------:R-:W-:Y:S02]  /*0110*/  UIADD3 UR8, UP0, UR4, 0xf0, URZ ;  /* 0x000000f004087890 */ /* 0x000fe4000ff1e03f */
[----:B------:R-:W-:Y:S02]  /*0120*/  UIADD3 UR4, UP1, UR4, 0x1f0, URZ ;  /* 0x000001f004047890 */ /* 0x000fe4000ff3e03f */
[----:B------:R-:W-:Y:S02]  /*0130*/  UIADD3.X UR9, URZ, UR5, URZ, UP0, !UPT ;  /* 0x000000053f097290 */ /* 0x000fe400087fe43f */
[----:B------:R-:W-:-:S07]  /*0140*/  UIADD3.X UR5, URZ, UR5, URZ, UP1, !UPT ;  /* 0x000000053f057290 */ /* 0x000fce0008ffe43f */
[----:B------:R0:W-:Y:S02]  /*0150*/  UTMACCTL.PF [UR8] ;  /* 0x00000000080079b9 */ /* 0x0001e40008040000 */
[----:B------:R0:W-:Y:S02]  /*0160*/  UTMACCTL.PF [UR4] ;  /* 0x00000000040079b9 */ /* 0x0001e40008040000 */
[----:B0-----:R-:W-:Y:S01]  /*0170*/  NOP ;  /* 0x0000000000007918 */ /* 0x001fe20000000000 */
.L_x_1:
[----:B------:R-:W-:Y:S05]  /*0180*/  BSYNC B0 ;  /* 0x0000000000007941 */ /* 0x000fea0003800000 */
.L_x_0:
[----:B------:R-:W0:Y:S01]  /*0190*/  SHFL.IDX PT, R6, R0, RZ, 0x1f ;  /* 0x00001fff00067589 */ /* 0x000e2200000e0000 */
[----:B------:R-:W-:Y:S01]  /*01a0*/  R2UR UR13, R2 ;  /* 0x00000000020d72ca */ /* 0x000fe200000e0000 */
[----:B------:R-:W-:Y:S01]  /*01b0*/  UISETP.NE.AND UP0, UPT, UR6, 0x3, UPT ;  /* 0x000000030600788c */ /* 0x000fe2000bf05270 */
[----:B------:R-:W-:-:S03]  /*01c0*/  SHF.R.S32.HI R2, RZ, 0x1f, R3 ;  /* 0x0000001fff027819 */ /* 0x000fc60000011403 */
[----:B------:R-:W-:-:S08]  /*01d0*/  UISETP.EQ.OR UP0, UPT, UR6, URZ, !UP0 ;  /* 0x0000003f0600728c */ /* 0x000fd0000c702670 */
[----:B------:R-:W-:Y:S02]  /*01e0*/  UIADD3 UR12, UR13, -0x1, URZ ;  /* 0xffffffff0d0c7890 */ /* 0x000fe4000fffe03f */
[----:B------:R-:W-:Y:S02]  /*01f0*/  UISETP.EQ.AND UP0, UPT, UR13, URZ, UP0 ;  /* 0x0000003f0d00728c */ /* 0x000fe40008702270 */
[----:B------:R-:W-:Y:S02]  /*0200*/  UISETP.GE.U32.AND UP1, UPT, UR12, 0x2, UPT ;  /* 0x000000020c00788c */ /* 0x000fe4000bf26070 */
[----:B------:R-:W-:Y:S01]  /*0210*/  USEL UR15, URZ, 0x1, !UP0 ;  /* 0x000000013f0f7887 */ /* 0x000fe2000c000000 */
[----:B0-----:R-:W-:-:S03]  /*0220*/  ISETP.NE.AND P0, PT, R6, RZ, PT ;  /* 0x000000ff0600720c */ /* 0x001fc60003f05270 */
[----:B------:R-:W-:-:S10]  /*0230*/  USEL UR15, UR15, 0x2, UP1 ;  /* 0x000000020f0f7887 */ /* 0x000fd40008800000 */
[----:B------:R-:W-:Y:S05]  /*0240*/  @P0 BRA `(.L_x_2) ;  /* 0x0000000000600947 */ /* 0x000fea0003800000 */
[----:B------:R-:W0:Y:S01]  /*0250*/  S2UR UR7, SR_CgaCtaId ;  /* 0x00000000000779c3 */ /* 0x000e220000008800 */
[----:B------:R-:W-:Y:S01]  /*0260*/  UMOV UR4, 0x400 ;  /* 0x0000040000047882 */ /* 0x000fe20000000000 */
[----:B------:R-:W-:Y:S01]  /*0270*/  UMOV UR5, 0x1 ;  /* 0x0000000100057882 */ /* 0x000fe20000000000 */
[----:B------:R-:W-:Y:S01]  /*0280*/  UMOV UR8, 0x7 ;  /* 0x0000000700087882 */ /* 0x000fe20000000000 */
[----:B------:R-:W-:Y:S01]  /*0290*/  ELECT P0, URZ, PT ;  /* 0x00000000003f782f */ /* 0x000fe20003800000 */
[----:B------:R-:W-:-:S04]  /*02a0*/  UIADD3 UR8, -UR8, 0x100000, URZ ;  /* 0x0010000008087890 */ /* 0x000fc8000fffe13f */
[----:B------:R-:W-:Y:S02]  /*02b0*/  USHF.L.U32 UR9, UR8, 0xb, URZ ;  /* 0x0000000b08097899 */ /* 0x000fe4000800063f */
[----:B------:R-:W-:Y:S02]  /*02c0*/  USHF.L.U32 UR8, UR8, 0x1, URZ ;  /* 0x0000000108087899 */ /* 0x000fe4000800063f */
[----:B0-----:R-:W-:Y:S02]  /*02d0*/  ULEA UR7, UR7, UR4, 0x18 ;  /* 0x0000000407077291 */ /* 0x001fe4000f8ec03f */
[----:B------:R-:W-:-:S04]  /*02e0*/  UIADD3 UR4, -UR5, 0x100000, URZ ;  /* 0x0010000005047890 */ /* 0x000fc8000fffe13f */
[----:B------:R-:W-:Y:S02]  /*02f0*/  USHF.L.U32 UR5, UR4, 0xb, URZ ;  /* 0x0000000b04057899 */ /* 0x000fe4000800063f */
[----:B------:R-:W-:Y:S01]  /*0300*/  USHF.L.U32 UR4, UR4, 0x1, URZ ;  /* 0x0000000104047899 */ /* 0x000fe2000800063f */
[----:B------:R-:W0:Y:S11]  /*0310*/  FENCE.VIEW.ASYNC.S ;  /* 0x00000000000073c6 */ /* 0x000e360000000000 */
[----:B0-----:R0:W1:Y:S01]  /*0320*/  SYNCS.EXCH.64 URZ, [UR7], UR4 ;  /* 0x00000004073f75b2 */ /* 0x0010620008000100 */
[----:B------:R0:W2:Y:S01]  /*0330*/  SYNCS.EXCH.64 URZ, [UR7+0x28], UR8 ;  /* 0x00002808073f75b2 */ /* 0x0000a20008000100 */
[----:B------:R0:W3:Y:S01]  /*0340*/  SYNCS.EXCH.64 URZ, [UR7+0x8], UR4 ;  /* 0x00000804073f75b2 */ /* 0x0000e20008000100 */
[----:B------:R0:W4:Y:S01]  /*0350*/  SYNCS.EXCH.64 URZ, [UR7+0x30], UR8 ;  /* 0x00003008073f75b2 */ /* 0x0001220008000100 */
[----:B------:R0:W0:Y:S01]  /*0360*/  SYNCS.EXCH.64 URZ, [UR7+0x10], UR4 ;  /* 0x00001004073f75b2 */ /* 0x0000220008000100 */
[----:B------:R0:W0:Y:S01]  /*0370*/  SYNCS.EXCH.64 URZ, [UR7+0x38], UR8 ;  /* 0x00003808073f75b2 */ /* 0x0000220008000100 */
[----:B------:R0:W0:Y:S01]  /*0380*/  SYNCS.EXCH.64 URZ, [UR7+0x18], UR4 ;  /* 0x00001804073f75b2 */ /* 0x0000220008000100 */
[----:B------:R0:W0:Y:S01]  /*0390*/  SYNCS.EXCH.64 URZ, [UR7+0x40], UR8 ;  /* 0x00004008073f75b2 */ /* 0x0000220008000100 */
[----:B------:R0:W0:Y:S01]  /*03a0*/  SYNCS.EXCH.64 URZ, [UR7+0x20], UR4 ;  /* 0x00002004073f75b2 */ /* 0x0000220008000100 */
[----:B------:R0:W0:Y:S01]  /*03b0*/  SYNCS.EXCH.64 URZ, [UR7+0x48], UR8 ;  /* 0x00004808073f75b2 */ /* 0x0000220008000100 */
[----:B------:R-:W-:Y:S01]  /*03c0*/  NOP ;  /* 0x0000000000007918 */ /* 0x000fe20000000000 */
.L_x_2:
[----:B------:R-:W-:Y:S01]  /*03d0*/  LEA.HI R2, R2, R3, RZ, 0x7 ;  /* 0x0000000302027211 */ /* 0x000fe200078f38ff */
[----:B------:R-:W5:Y:S01]  /*03e0*/  SHFL.IDX PT, R8, R0, RZ, 0x1f ;  /* 0x00001fff00087589 */ /* 0x000f6200000e0000 */
[----:B------:R-:W1:Y:S01]  /*03f0*/  S2UR UR14, SR_CTAID.X ;  /* 0x00000000000e79c3 */ /* 0x000e620000002500 */
[----:B------:R-:W-:Y:S02]  /*0400*/  ELECT P0, URZ, PT ;  /* 0x00000000003f782f */ /* 0x000fe40003800000 */
[----:B------:R-:W-:Y:S01]  /*0410*/  LOP3.LUT R2, R2, 0xffffff80, RZ, 0xc0, !PT ;  /* 0xffffff8002027812 */ /* 0x000fe200078ec0ff */
[----:B------:R1:W2:Y:S01]  /*0420*/  SHFL.IDX PT, R10, R0, RZ, 0x1f ;  /* 0x00001fff000a7589 */ /* 0x0002a200000e0000 */
[----:B------:R-:W-:Y:S01]  /*0430*/  SHF.R.S32.HI R9, RZ, 0x1f, R6 ;  /* 0x0000001fff097819 */ /* 0x000fe20000011406 */
[----:B0-----:R-:W-:Y:S01]  /*0440*/  ULDC UR4, c[0x0][0x150] ;  /* 0x0000540000047ab9 */ /* 0x001fe20000000800 */
[----:B------:R-:W-:Y:S01]  /*0450*/  ELECT P1, URZ, PT ;  /* 0x00000000003f782f */ /* 0x000fe20003820000 */
[----:B------:R-:W-:Y:S01]  /*0460*/  IMAD.IADD R2, R3, 0x1, -R2 ;  /* 0x0000000103027824 */ /* 0x000fe200078e0a02 */
[----:B------:R-:W-:Y:S01]  /*0470*/  LEA.HI R9, R9, R6, RZ, 0x2 ;  /* 0x0000000609097211 */ /* 0x000fe200078f10ff */
[----:B------:R-:W0:Y:S01]  /*0480*/  LDC R11, c[0x0][0x144] ;  /* 0x00005100ff0b7b82 */ /* 0x000e220000000800 */
[----:B------:R-:W-:Y:S01]  /*0490*/  UMOV UR9, 0x80 ;  /* 0x0000008000097882 */ /* 0x000fe20000000000 */
[----:B------:R-:W-:Y:S01]  /*04a0*/  NOP ;  /* 0x0000000000007918 */ /* 0x000fe20000000000 */
[----:B------:R-:W-:Y:S01]  /*04b0*/  SHF.R.S32.HI R13, RZ, 0x1f, R2 ;  /* 0x0000001fff0d7819 */ /* 0x000fe20000011402 */
[----:B------:R-:W-:Y:S01]  /*04c0*/  NOP ;  /* 0x0000000000007918 */ /* 0x000fe20000000000 */
[----:B------:R-:W-:-:S02]  /*04d0*/  LOP3.LUT R9, R9, 0x3ffffffc, RZ, 0xc0, !PT ;  /* 0x3ffffffc09097812 */ /* 0x000fc400078ec0ff */
[----:B------:R-:W-:Y:S01]  /*04e0*/  LEA.HI R4, R13, R2, RZ, 0x3 ;  /* 0x000000020d047211 */ /* 0x000fe200078f18ff */
[----:B------:R-:W3:Y:S01]  /*04f0*/  LDC R15, c[0x0][0x148] ;  /* 0x00005200ff0f7b82 */ /* 0x000ee20000000800 */
[----:B------:R-:W-:Y:S01]  /*0500*/  ISETP.NE.AND P3, PT, RZ, UR13, PT ;  /* 0x0000000dff007c0c */ /* 0x000fe2000bf65270 */
[----:B------:R-:W-:Y:S01]  /*0510*/  IMAD.IADD R9, R6, 0x1, -R9 ;  /* 0x0000000106097824 */ /* 0x000fe200078e0a09 */
[--C-:B------:R-:W-:Y:S01]  /*0520*/  SHF.R.S32.HI R7, RZ, 0x3, R4.reuse ;  /* 0x00000003ff077819 */ /* 0x100fe20000011404 */
[----:B------:R-:W4:Y:S01]  /*0530*/  SHFL.IDX PT, R6, R5, RZ, 0x1f ;  /* 0x00001fff05067589 */ /* 0x000f2200000e0000 */
[----:B------:R-:W-:Y:S02]  /*0540*/  SHF.R.S32.HI R4, RZ, 0x1f, R4 ;  /* 0x0000001fff047819 */ /* 0x000fe40000011404 */
[----:B-----5:R-:W-:Y:S02]  /*0550*/  ISETP.NE.OR P0, PT, R8, RZ, !P0 ;  /* 0x000000ff0800720c */ /* 0x020fe40004705670 */
[----:B------:R-:W-:-:S02]  /*0560*/  LEA.HI R8, R4, R7, RZ, 0x2 ;  /* 0x0000000704087211 */ /* 0x000fc400078f10ff */
[----:B------:R-:W5:Y:S01]  /*0570*/  S2R R4, SR_CTAID.Y ;  /* 0x0000000000047919 */ /* 0x000f620000002600 */
[----:B-1----:R-:W-:Y:S02]  /*0580*/  I2FP.F32.U32 R0, UR14 ;  /* 0x0000000e00007c45 */ /* 0x002fe40008201000 */
[----:B------:R-:W-:Y:S02]  /*0590*/  LOP3.LUT R8, R8, 0xfffffffc, RZ, 0xc0, !PT ;  /* 0xfffffffc08087812 */ /* 0x000fe400078ec0ff */
[----:B--2---:R-:W-:Y:S01]  /*05a0*/  ISETP.NE.OR P1, PT, R10, RZ, !P1 ;  /* 0x000000ff0a00720c */ /* 0x004fe20004f25670 */
[----:B------:R-:W-:Y:S01]  /*05b0*/  FMUL R0, R0, UR4 ;  /* 0x0000000400007c20 */ /* 0x000fe20008400000 */
[----:B------:R-:W-:Y:S01]  /*05c0*/  ULDC UR4, c[0x0][0x154] ;  /* 0x0000550000047ab9 */ /* 0x000fe20000000800 */
[----:B------:R-:W-:Y:S01]  /*05d0*/  IMAD.IADD R8, R7, 0x1, -R8 ;  /* 0x0000000107087824 */ /* 0x000fe200078e0a08 */
[----:B------:R-:W-:-:S03]  /*05e0*/  VOTEU.ALL UP0, P0 ;  /* 0x00000000003f7886 */ /* 0x000fc60000000000 */
[----:B------:R-:W1:Y:S01]  /*05f0*/  F2I.U32.TRUNC.NTZ R0, R0 ;  /* 0x0000000000007305 */ /* 0x000e62000020f000 */
[----:B------:R-:W-:Y:S01]  /*0600*/  IMAD R8, R9, 0x4, R8 ;  /* 0x0000000409087824 */ /* 0x000fe200078e0208 */
[----:B------:R-:W2:Y:S01]  /*0610*/  @!UP0 S2UR UR8, SR_CgaCtaId ;  /* 0x00000000000889c3 */ /* 0x000ea20000008800 */
[----:B------:R-:W-:Y:S01]  /*0620*/  @!UP0 UMOV UR7, 0x400 ;  /* 0x0000040000078882 */ /* 0x000fe20000000000 */
[----:B----4-:R-:W-:Y:S02]  /*0630*/  R2UR UR18, R6 ;  /* 0x00000000061272ca */ /* 0x010fe400000e0000 */
[----:B------:R-:W-:Y:S01]  /*0640*/  VOTEU.ALL UP1, P1 ;  /* 0x00000000003f7886 */ /* 0x000fe20000820000 */
[----:B------:R-:W-:Y:S01]  /*0650*/  SHF.R.S32.HI R7, RZ, 0x1f, R8 ;  /* 0x0000001fff077819 */ /* 0x000fe20000011408 */
[----:B------:R-:W-:Y:S01]  /*0660*/  VOTEU.ALL UP2, P1 ;  /* 0x00000000003f7886 */ /* 0x000fe20000840000 */
[----:B------:R-:W-:Y:S01]  /*0670*/  VOTEU.ALL UP3, P1 ;  /* 0x00000000003f7886 */ /* 0x000fe20000860000 */
[----:B------:R-:W-:Y:S01]  /*0680*/  VOTEU.ALL UP4, P1 ;  /* 0x00000000003f7886 */ /* 0x000fe20000880000 */
[----:B------:R-:W-:Y:S01]  /*0690*/  LEA.HI R7, R7, R8, RZ, 0x2 ;  /* 0x0000000807077211 */ /* 0x000fe200078f10ff */
[----:B------:R-:W4:Y:S01]  /*06a0*/  @!UP1 S2UR UR11, SR_CgaCtaId ;  /* 0x00000000000b99c3 */ /* 0x000f220000008800 */
[----:B------:R-:W-:Y:S01]  /*06b0*/  @!UP1 UMOV UR10, 0x400 ;  /* 0x00000400000a9882 */ /* 0x000fe20000000000 */
[----:B------:R-:W-:Y:S01]  /*06c0*/  VOTEU.ALL UP5, P1 ;  /* 0x00000000003f7886 */ /* 0x000fe200008a0000 */
[----:B-1----:R-:W-:Y:S01]  /*06d0*/  IMAD.MOV R14, RZ, RZ, -R0 ;  /* 0x000000ffff0e7224 */ /* 0x002fe200078e0a00 */
[----:B------:R-:W-:Y:S01]  /*06e0*/  LOP3.LUT R9, R7, 0xfffffffc, RZ, 0xc0, !PT ;  /* 0xfffffffc07097812 */ /* 0x000fe200078ec0ff */
[----:B------:R-:W-:-:S02]  /*06f0*/  IMAD.SHL.U32 R7, R8, 0x4, RZ ;  /* 0x0000000408077824 */ /* 0x000fc400078e00ff */
[----:B0-----:R-:W-:Y:S01]  /*0700*/  IMAD R14, R11, R14, UR14 ;  /* 0x0000000e0b0e7e24 */ /* 0x001fe2000f8e020e */
[----:B-----5:R-:W-:Y:S01]  /*0710*/  I2FP.F32.U32 R0, R4 ;  /* 0x0000000400007245 */ /* 0x020fe20000201000 */
[C---:B------:R-:W-:Y:S01]  /*0720*/  IMAD.IADD R9, R8.reuse, 0x1, -R9 ;  /* 0x0000000108097824 */ /* 0x040fe200078e0a09 */
[----:B------:R-:W-:Y:S02]  /*0730*/  LOP3.LUT R12, R8, 0xc, R7, 0x78, !PT ;  /* 0x0000000c080c7812 */ /* 0x000fe400078e7807 */
[----:B------:R-:W0:Y:S01]  /*0740*/  LDC R8, c[0x0][0x140] ;  /* 0x00005000ff087b82 */ /* 0x000e220000000800 */
[----:B------:R-:W-:Y:S01]  /*0750*/  FMUL R0, R0, UR4 ;  /* 0x0000000400007c20 */ /* 0x000fe20008400000 */
[----:B------:R-:W-:Y:S01]  /*0760*/  ISETP.NE.AND P2, PT, R9, R14, PT ;  /* 0x0000000e0900720c */ /* 0x000fe20003f45270 */
[----:B------:R-:W-:Y:S01]  /*0770*/  UMOV UR4, 0x20 ;  /* 0x0000002000047882 */ /* 0x000fe20000000000 */
[----:B--2---:R-:W-:Y:S01]  /*0780*/  @!UP0 ULEA UR7, UR8, UR7, 0x18 ;  /* 0x0000000708078291 */ /* 0x004fe2000f8ec03f */
[----:B------:R1:W-:Y:S01]  /*0790*/  STL [R1+0x78], R12 ;  /* 0x0000780c01007387 */ /* 0x0003e20000100800 */
[----:B------:R-:W-:-:S04]  /*07a0*/  @!UP0 UIADD3 UR4, -UR4, 0x100000, URZ ;  /* 0x0010000004048890 */ /* 0x000fc8000fffe13f */
[----:B------:R-:W-:Y:S02]  /*07b0*/  @!UP0 USHF.L.U32 UR5, UR4, 0xb, URZ ;  /* 0x0000000b04058899 */ /* 0x000fe4000800063f */
[----:B------:R-:W-:Y:S01]  /*07c0*/  @!UP0 USHF.L.U32 UR4, UR4, 0x1, URZ ;  /* 0x0000000104048899 */ /* 0x000fe2000800063f */
[----:B------:R-:W2:Y:S01]  /*07d0*/  F2I.U32.TRUNC.NTZ R0, R0 ;  /* 0x0000000000007305 */ /* 0x000ea2000020f000 */
[----:B------:R-:W-:-:S04]  /*07e0*/  @!UP1 UIADD3 UR8, -UR9, 0x100000, URZ ;  /* 0x0010000009089890 */ /* 0x000fc8000fffe13f */
[----:B------:R-:W-:Y:S02]  /*07f0*/  @!UP1 USHF.L.U32 UR9, UR8, 0xb, URZ ;  /* 0x0000000b08099899 */ /* 0x000fe4000800063f */
[----:B------:R-:W-:Y:S01]  /*0800*/  @!UP1 USHF.L.U32 UR8, UR8, 0x1, URZ ;  /* 0x0000000108089899 */ /* 0x000fe2000800063f */
[----:B------:R-:W-:Y:S01]  /*0810*/  VOTEU.ALL UP0, P0 ;  /* 0x00000000003f7886 */ /* 0x000fe20000000000 */
[----:B----4-:R-:W-:Y:S01]  /*0820*/  @!UP1 ULEA UR10, UR11, UR10, 0x18 ;  /* 0x0000000a0b0a9291 */ /* 0x010fe2000f8ec03f */
[----:B------:R-:W-:Y:S01]  /*0830*/  VOTEU.ALL UP1, P0 ;  /* 0x00000000003f7886 */ /* 0x000fe20000020000 */
[----:B------:R-:W-:Y:S01]  /*0840*/  LOP3.LUT P0, RZ, R2, 0x7, RZ, 0xc0, !PT ;  /* 0x0000000702ff7812 */ /* 0x000fe2000780c0ff */
[----:B------:R-:W4:Y:S02]  /*0850*/  FENCE.VIEW.ASYNC.S ;  /* 0x00000000000073c6 */ /* 0x000f240000000000 */
[----:B----4-:R1:W4:Y:S01]  /*0860*/  @!UP0 SYNCS.EXCH.64 URZ, [UR7+0x80], UR4 ;  /* 0x00008004073f85b2 */ /* 0x0103220008000100 */
[----:B------:R-:W-:Y:S01]  /*0870*/  ISETP.LT.U32.AND P0, PT, R12, 0x10, !P0 ;  /* 0x000000100c00780c */ /* 0x000fe20004701070 */
[----:B--2---:R-:W-:Y:S01]  /*0880*/  IMAD.MOV R18, RZ, RZ, -R0 ;  /* 0x000000ffff127224 */ /* 0x004fe200078e0a00 */
[----:B------:R-:W-:-:S02]  /*0890*/  @P2 SHF.R.S32.HI R0, RZ, 0x1f, R12 ;  /* 0x0000001fff002819 */ /* 0x000fc4000001140c */
[----:B0-----:R-:W-:Y:S01]  /*08a0*/  ISETP.EQ.U32.AND P1, PT, R8, 0x1, PT ;  /* 0x000000010800780c */ /* 0x001fe20003f22070 */
[----:B---3--:R-:W-:Y:S01]  /*08b0*/  IMAD R7, R15, R18, R4 ;  /* 0x000000120f077224 */ /* 0x008fe200078e0204 */
[----:B------:R-:W-:-:S04]  /*08c0*/  @P2 LEA.HI R0, R0, R12, RZ, 0x2 ;  /* 0x0000000c00002211 */ /* 0x000fc800078f10ff */
[----:B------:R-:W-:Y:S01]  /*08d0*/  @P2 SHF.R.S32.HI R0, RZ, 0x2, R0 ;  /* 0x00000002ff002819 */ /* 0x000fe20000011400 */
[----:B------:R1:W0:Y:S03]  /*08e0*/  @!UP1 SYNCS.EXCH.64 URZ, [UR7+0x88], UR4 ;  /* 0x00008804073f95b2 */ /* 0x0002260008000100 */
[----:B------:R-:W-:Y:S01]  /*08f0*/  @P2 ISETP.NE.AND P4, PT, R0, R7, PT ;  /* 0x000000070000220c */ /* 0x000fe20003f85270 */
[----:B------:R-:W-:Y:S01]  /*0900*/  IMAD.MOV.U32 R0, RZ, RZ, 0x1 ;  /* 0x00000001ff007424 */ /* 0x000fe200078e00ff */
[----:B------:R-:W-:Y:S01]  /*0910*/  SEL R7, RZ, 0x1, !P0 ;  /* 0x00000001ff077807 */ /* 0x000fe20004000000 */
[----:B------:R-:W-:Y:S01]  /*0920*/  NOP ;  /* 0x0000000000007918 */ /* 0x000fe20000000000 */
[----:B------:R-:W-:-:S04]  /*0930*/  @P2 SEL R0, RZ, 0x1, P4 ;  /* 0x00000001ff002807 */ /* 0x000fc80002000000 */
[----:B------:R-:W-:-:S05]  /*0940*/  LOP3.LUT R0, R0, R7, RZ, 0xc0, !PT ;  /* 0x0000000700007212 */ /* 0x000fca00078ec0ff */
[----:B------:R1:W-:Y:S01]  /*0950*/  STL [R1+0x70], R0 ;  /* 0x0000700001007387 */ /* 0x0003e20000100800 */
[----:B------:R1:W2:Y:S01]  /*0960*/  @!UP2 SYNCS.EXCH.64 URZ, [UR10+0x60], UR8 ;  /* 0x000060080a3fa5b2 */ /* 0x0002a20008000100 */
[----:B------:R1:W3:Y:S01]  /*0970*/  @!UP3 SYNCS.EXCH.64 URZ, [UR10+0x68], UR8 ;  /* 0x000068080a3fb5b2 */ /* 0x0002e20008000100 */
[----:B------:R1:W0:Y:S01]  /*0980*/  @!UP4 SYNCS.EXCH.64 URZ, [UR10+0x70], UR8 ;  /* 0x000070080a3fc5b2 */ /* 0x0002220008000100 */
[----:B------:R1:W0:Y:S01]  /*0990*/  @!UP5 SYNCS.EXCH.64 URZ, [UR10+0x78], UR8 ;  /* 0x000078080a3fd5b2 */ /* 0x0002220008000100 */
[----:B------:R-:W-:Y:S01]  /*09a0*/  NOP ;  /* 0x0000000000007918 */ /* 0x000fe20000000000 */
[----:B----4-:R-:W-:Y:S05]  /*09b0*/  @!P1 BRA `(.L_x_3) ;  /* 0x0000000000089947 */ /* 0x010fea0003800000 */
[----:B0-23--:R-:W-:Y:S01]  /*09c0*/  UCGABAR_ARV ;  /* 0x00000000000079c7 */ /* 0x00dfe20008000000 */
[----:B------:R-:W-:Y:S05]  /*09d0*/  BRA `(.L_x_4) ;  /* 0x0000000000047947 */ /* 0x000fea0003800000 */
.L_x_3:
[----:B0-23--:R-:W-:Y:S01]  /*09e0*/  NOP ;  /* 0x0000000000007918 */ /* 0x00dfe20000000000 */
.L_x_4:
[----:B-1----:R-:W-:Y:S01]  /*09f0*/  ULDC.64 UR4, c[0x0][0x598] ;  /* 0x0001660000047ab9 */ /* 0x002fe20000000a00 */
[----:B------:R-:W-:Y:S01]  /*0a00*/  ULDC.64 UR20, c[0x0][0x208] ;  /* 0x0000820000147ab9 */ /* 0x000fe20000000a00 */
[----:B------:R-:W-:-:S04]  /*0a10*/  ISETP.NE.U32.AND P0, PT, RZ, UR4, PT ;  /* 0x00000004ff007c0c */ /* 0x000fc8000bf05070 */
[----:B------:R-:W-:-:S13]  /*0a20*/  ISETP.NE.AND.EX P0, PT, RZ, UR5, PT, P0 ;  /* 0x00000005ff007c0c */ /* 0x000fda000bf05300 */
[----:B------:R-:W-:Y:S05]  /*0a30*/  @!P0 BRA `(.L_x_5) ;  /* 0x0000000000208947 */ /* 0x000fea0003800000 */
[----:B------:R-:W0:Y:S02]  /*0a40*/  LDC.64 R6, c[0x0][0x598] ;  /* 0x00016600ff067b82 */ /* 0x000e240000000a00 */
[----:B0-----:R-:W2:Y:S02]  /*0a50*/  LDG.E.64 R6, desc[UR20][R6.64] ;  /* 0x0000001406067981 */ /* 0x001ea4000c1e1b00 */
[----:B--2---:R-:W-:-:S04]  /*0a60*/  ISETP.NE.U32.AND P0, PT, R6, RZ, PT ;  /* 0x000000ff0600720c */ /* 0x004fc80003f05070 */
[----:B------:R-:W-:-:S13]  /*0a70*/  ISETP.NE.AND.EX P0, PT, R7, RZ, PT, P0 ;  /* 0x000000ff0700720c */ /* 0x000fda0003f05300 */
[----:B------:R-:W-:Y:S05]  /*0a80*/  @!P0 BRA `(.L_x_5) ;  /* 0x00000000000c8947 */ /* 0x000fea0003800000 */
[----:B------:R-:W2:Y:S02]  /*0a90*/  LD.E R6, desc[UR20][R6.64] ;  /* 0x0000001406067980 */ /* 0x000ea4000c101900 */
[----:B--2---:R-:W-:Y:S01]  /*0aa0*/  R2UR UR32, R6 ;  /* 0x00000000062072ca */ /* 0x004fe200000e0000 */
[----:B------:R-:W-:-:S14]  /*0ab0*/  BRA `(.L_x_6) ;  /* 0x0000000000247947 */ /* 0x000fdc0003800000 */
.L_x_5:
[----:B------:R-:W-:Y:S02]  /*0ac0*/  ULDC.64 UR4, c[0x0][0x588] ;  /* 0x0001620000047ab9 */ /* 0x000fe40000000a00 */
[----:B------:R-:W-:-:S04]  /*0ad0*/  ISETP.NE.U32.AND P0, PT, RZ, UR4, PT ;  /* 0x00000004ff007c0c */ /* 0x000fc8000bf05070 */
[----:B------:R-:W-:-:S13]  /*0ae0*/  ISETP.NE.AND.EX P0, PT, RZ, UR5, PT, P0 ;  /* 0x00000005ff007c0c */ /* 0x000fda000bf05300 */
[----:B------:R-:W-:Y:S05]  /*0af0*/  @!P0 BRA `(.L_x_7) ;  /* 0x0000000000108947 */ /* 0x000fea0003800000 */
[----:B------:R-:W0:Y:S02]  /*0b00*/  LDC.64 R6, c[0x0][0x588] ;  /* 0x00016200ff067b82 */ /* 0x000e240000000a00 */
[----:B0-----:R-:W2:Y:S02]  /*0b10*/  LDG.E R6, desc[UR20][R6.64] ;  /* 0x0000001406067981 */ /* 0x001ea4000c1e1900 */
[----:B--2---:R-:W-:Y:S01]  /*0b20*/  R2UR UR32, R6 ;  /* 0x00000000062072ca */ /* 0x004fe200000e0000 */
[----:B------:R-:W-:-:S14]  /*0b30*/  BRA `(.L_x_6) ;  /* 0x0000000000047947 */ /* 0x000fdc0003800000 */
.L_x_7:
[----:B------:R-:W-:-:S05]  /*0b40*/  ULDC UR32, c[0x0][0x580] ;  /* 0x0001600000207ab9 */ /* 0x000fca0000000800 */
.L_x_6:
[----:B------:R-:W-:Y:S02]  /*0b50*/  ULDC.64 UR4, c[0x0][0x5a0] ;  /* 0x0001680000047ab9 */ /* 0x000fe40000000a00 */
        /* <DEDUP_REMOVED lines=11> */
.L_x_8:
        /* <DEDUP_REMOVED lines=8> */
.L_x_10:
[----:B------:R-:W-:-:S05]  /*0c90*/  ULDC UR31, c[0x0][0x584] ;  /* 0x00016100001f7ab9 */ /* 0x000fca0000000800 */
.L_x_9:
[----:B------:R-:W0:Y:S01]  /*0ca0*/  LDC R0, c[0x0][0x65c] ;  /* 0x00019700ff007b82 */ /* 0x000e220000000800 */
[----:B------:R-:W-:Y:S01]  /*0cb0*/  IMAD.U32 R6, RZ, RZ, UR14 ;  /* 0x0000000eff067e24 */ /* 0x000fe2000f8e00ff */
[----:B------:R-:W-:Y:S01]  /*0cc0*/  UISETP.NE.AND UP0, UPT, UR13, 0x2, UPT ;  /* 0x000000020d00788c */ /* 0x000fe2000bf05270 */
[----:B------:R-:W-:Y:S01]  /*0cd0*/  IMAD.MOV.U32 R7, RZ, RZ, RZ ;  /* 0x000000ffff077224 */ /* 0x000fe200078e00ff */
[----:B------:R-:W-:Y:S01]  /*0ce0*/  ULDC UR7, c[0x0][0x28c] ;  /* 0x0000a30000077ab9 */ /* 0x000fe20000000800 */
[----:B------:R-:W-:Y:S01]  /*0cf0*/  UMOV UR5, URZ ;  /* 0x0000003f00057c82 */ /* 0x000fe20008000000 */
[----:B------:R-:W-:Y:S02]  /*0d00*/  UIADD3 UR7, UR7, 0x7f, URZ ;  /* 0x0000007f07077890 */ /* 0x000fe4000fffe03f */
[----:B------:R-:W-:Y:S01]  /*0d10*/  PLOP3.LUT P0, PT, PT, PT, UP0, 0x80, 0x0 ;  /* 0x000000000000781c */ /* 0x000fe20003f0f008 */
[----:B------:R-:W-:Y:S01]  /*0d20*/  UMOV UR4, URZ ;  /* 0x0000003f00047c82 */ /* 0x000fe20008000000 */
[----:B------:R-:W-:Y:S01]  /*0d30*/  USHF.R.S32.HI UR10, URZ, 0x1f, UR7 ;  /* 0x0000001f3f0a7899 */ /* 0x000fe20008011407 */
[----:B------:R-:W-:-:S03]  /*0d40*/  ULDC.64 UR22, c[0x0][0x650] ;  /* 0x0001940000167ab9 */ /* 0x000fc60000000a00 */
[----:B------:R-:W-:Y:S01]  /*0d50*/  ULEA.HI UR10, UR10, UR7, URZ, 0x7 ;  /* 0x000000070a0a7291 */ /* 0x000fe2000f8f383f */
[----:B0-----:R-:W-:-:S13]  /*0d60*/  ISETP.NE.AND P2, PT, R0, 0x1, PT ;  /* 0x000000010000780c */ /* 0x001fda0003f45270 */
[----:B------:R-:W0:Y:S01]  /*0d70*/  @P2 LDC R9, c[0x0][0x10] ;  /* 0x00000400ff092b82 */ /* 0x000e220000000800 */
[----:B------:R-:W-:-:S07]  /*0d80*/  @P2 IMAD.MOV.U32 R5, RZ, RZ, RZ ;  /* 0x000000ffff052224 */ /* 0x000fce00078e00ff */
[----:B------:R-:W1:Y:S01]  /*0d90*/  @!P2 LDC R11, c[0x0][0xc] ;  /* 0x00000300ff0bab82 */ /* 0x000e620000000800 */
[----:B------:R-:W-:Y:S01]  /*0da0*/  ULDC UR8, c[0x0][0xc] ;  /* 0x0000030000087ab9 */ /* 0x000fe20000000800 */
[----:B------:R-:W-:Y:S01]  /*0db0*/  ULDC UR9, c[0x0][0x10] ;  /* 0x0000040000097ab9 */ /* 0x000fe20000000800 */
[----:B------:R-:W-:Y:S01]  /*0dc0*/  ULDC UR7, c[0x0][0x14] ;  /* 0x0000050000077ab9 */ /* 0x000fe20000000800 */
[----:B------:R-:W-:-:S04]  /*0dd0*/  UIMAD.WIDE.U32 UR8, UR8, UR9, URZ ;  /* 0x00000009080872a5 */ /* 0x000fc8000f8e003f */
[----:B------:R-:W-:Y:S02]  /*0de0*/  UIMAD.WIDE.U32 UR16, UR8, UR7, URZ ;  /* 0x00000007081072a5 */ /* 0x000fe4000f8e003f */
[----:B------:R-:W-:-:S04]  /*0df0*/  UIMAD UR13, UR9, UR7, URZ ;  /* 0x00000007090d72a4 */ /* 0x000fc8000f8e023f */
[----:B------:R-:W-:Y:S01]  /*0e00*/  UIADD3 UR13, UR17, UR13, URZ ;  /* 0x0000000d110d7290 */ /* 0x000fe2000fffe03f */
[----:B0-----:R-:W-:Y:S01]  /*0e10*/  @P2 IMAD.WIDE.U32 R8, R9, UR14, R4 ;  /* 0x0000000e09082c25 */ /* 0x001fe2000f8e0004 */
[----:B------:R-:W-:-:S03]  /*0e20*/  USHF.R.S32.HI UR14, URZ, 0x7, UR10 ;  /* 0x000000073f0e7899 */ /* 0x000fc6000801140a */
[----:B------:R-:W-:Y:S02]  /*0e30*/  @P2 IMAD.MOV.U32 R12, RZ, RZ, R8 ;  /* 0x000000ffff0c2224 */ /* 0x000fe400078e0008 */
[----:B-1----:R-:W-:-:S04]  /*0e40*/  @!P2 IMAD.WIDE.U32 R6, R4, R11, R6 ;  /* 0x0000000b0406a225 */ /* 0x002fc800078e0006 */
[----:B------:R-:W-:Y:S02]  /*0e50*/  @P2 IMAD.MOV.U32 R11, RZ, RZ, RZ ;  /* 0x000000ffff0b2224 */ /* 0x000fe400078e00ff */
[----:B------:R-:W-:Y:S02]  /*0e60*/  @!P2 IMAD.MOV.U32 R12, RZ, RZ, R6 ;  /* 0x000000ffff0ca224 */ /* 0x000fe400078e0006 */
[----:B------:R-:W-:Y:S02]  /*0e70*/  @P2 IMAD.IADD R10, R9, 0x1, R11 ;  /* 0x00000001090a2824 */ /* 0x000fe400078e020b */
[----:B------:R-:W-:Y:S01]  /*0e80*/  @!P2 IMAD.MOV.U32 R10, RZ, RZ, R7 ;  /* 0x000000ffff0aa224 */ /* 0x000fe200078e0007 */
[----:B------:R0:W-:Y:S03]  /*0e90*/  STL [R1+0x80], R12 ;  /* 0x0000800c01007387 */ /* 0x0001e60000100800 */
[----:B------:R-:W-:Y:S01]  /*0ea0*/  IMAD.MOV.U32 R16, RZ, RZ, R10 ;  /* 0x000000ffff107224 */ /* 0x000fe200078e000a */
[----:B------:R0:W-:Y:S01]  /*0eb0*/  STL [R1+0x7c], R10 ;  /* 0x00007c0a01007387 */ /* 0x0001e20000100800 */
[----:B------:R-:W-:Y:S05]  /*0ec0*/  @P0 BRA `(.L_x_11) ;  /* 0x0000000000280947 */ /* 0x000fea0003800000 */
[----:B0-----:R-:W-:Y:S01]  /*0ed0*/  IADD3 R12, P0, R12, UR16, RZ ;  /* 0x000000100c0c7c10 */ /* 0x001fe2000ff1e0ff */
[----:B------:R-:W-:Y:S02]  /*0ee0*/  UISETP.GE.U32.AND UP0, UPT, UR14, 0x5, UPT ;  /* 0x000000050e00788c */ /* 0x000fe4000bf06070 */
[----:B------:R-:W-:Y:S01]  /*0ef0*/  UIMAD.WIDE.U32 UR4, UR14, -0x33333333, URZ ;  /* 0xcccccccd0e0478a5 */ /* 0x000fe2000f8e003f */
[----:B------:R-:W-:Y:S01]  /*0f00*/  IADD3.X R16, R16, UR13, RZ, P0, !PT ;  /* 0x0000000d10107c10 */ /* 0x000fe200087fe4ff */
[----:B------:R1:W-:Y:S02]  /*0f10*/  STL [R1+0x80], R12 ;  /* 0x0000800c01007387 */ /* 0x0003e40000100800 */
[----:B------:R-:W-:Y:S02]  /*0f20*/  USHF.R.U32.HI UR5, URZ, 0x2, UR5 ;  /* 0x000000023f057899 */ /* 0x000fe40008011605 */
[----:B------:R1:W-:Y:S01]  /*0f30*/  STL [R1+0x7c], R16 ;  /* 0x00007c1001007387 */ /* 0x0003e20000100800 */
[----:B------:R-:W-:-:S02]  /*0f40*/  UMOV UR4, URZ ;  /* 0x0000003f00047c82 */ /* 0x000fc40008000000 */
[----:B------:R-:W-:Y:S02]  /*0f50*/  @UP0 ULOP3.LUT UR4, UR5, 0x1, URZ, 0xc0, !UPT ;  /* 0x0000000105040892 */ /* 0x000fe4000f8ec03f */
[----:B------:R-:W-:-:S12]  /*0f60*/  UIMAD UR5, UR5, -0x5, UR14 ;  /* 0xfffffffb050578a4 */ /* 0x000fd8000f8e020e */
.L_x_11:
[----:B------:R-:W-:Y:S01]  /*0f70*/  IMAD.MOV.U32 R8, RZ, RZ, -0x1 ;  /* 0xffffffffff087424 */ /* 0x000fe200078e00ff */
[----:B------:R-:W-:Y:S01]  /*0f80*/  ISETP.GE.U32.AND P0, PT, R12, UR22, PT ;  /* 0x000000160c007c0c */ /* 0x000fe2000bf06070 */
[----:B------:R-:W-:Y:S01]  /*0f90*/  IMAD.MOV.U32 R6, RZ, RZ, -0x1 ;  /* 0xffffffffff067424 */ /* 0x000fe200078e00ff */
[----:B------:R-:W-:Y:S01]  /*0fa0*/  PRMT R0, RZ, 0x7610, R0 ;  /* 0x00007610ff007816 */ /* 0x000fe20000000000 */
[----:B------:R-:W-:Y:S01]  /*0fb0*/  IMAD.MOV.U32 R7, RZ, RZ, -0x1 ;  /* 0xffffffffff077424 */ /* 0x000fe200078e00ff */
[----:B------:R2:W-:Y:S01]  /*0fc0*/  STL [R1+0x84], R8 ;  /* 0x0000840801007387 */ /* 0x0005e20000100800 */
[----:B------:R-:W-:-:S03]  /*0fd0*/  ISETP.GE.U32.AND.EX P0, PT, R16, UR23, PT, P0 ;  /* 0x0000001710007c0c */ /* 0x000fc6000bf06100 */
[----:B------:R2:W-:Y:S04]  /*0fe0*/  STL [R1+0x74], R6 ;  /* 0x0000740601007387 */ /* 0x0005e80000100800 */
[----:B------:R2:W-:Y:S06]  /*0ff0*/  STL [R1+0x88], R7 ;  /* 0x0000880701007387 */ /* 0x0005ec0000100800 */
[----:B------:R-:W-:Y:S05]  /*1000*/  @P0 BRA `(.L_x_12) ;  /* 0x0000000400380947 */ /* 0x000fea0003800000 */
[----:B------:R-:W3:Y:S01]  /*1010*/  LDC.64 R20, c[0x0][0x628] ;  /* 0x00018a00ff147b82 */ /* 0x000ee20000000a00 */
[----:B--2---:R-:W-:Y:S02]  /*1020*/  IMAD.MOV.U32 R6, RZ, RZ, R12 ;  /* 0x000000ffff067224 */ /* 0x004fe400078e000c */
[----:B------:R-:W-:-:S05]  /*1030*/  IMAD.MOV.U32 R7, RZ, RZ, R16 ;  /* 0x000000ffff077224 */ /* 0x000fca00078e0010 */
[----:B------:R-:W2:Y:S08]  /*1040*/  LDC R0, c[0x0][0x630] ;  /* 0x00018c00ff007b82 */ /* 0x000eb00000000800 */
[----:B------:R-:W4:Y:S01]  /*1050*/  LDC.64 R22, c[0x0][0x620] ;  /* 0x00018800ff167b82 */ /* 0x000f220000000a00 */
[----:B---3--:R-:W-:-:S04]  /*1060*/  ISETP.NE.U32.AND P0, PT, R20, RZ, PT ;  /* 0x000000ff1400720c */ /* 0x008fc80003f05070 */
[----:B------:R-:W-:-:S13]  /*1070*/  ISETP.NE.AND.EX P0, PT, R21, RZ, PT, P0 ;  /* 0x000000ff1500720c */ /* 0x000fda0003f05300 */
[----:B--2-4-:R-:W-:Y:S05]  /*1080*/  @!P0 BRA `(.L_x_13) ;  /* 0x0000000000288947 */ /* 0x014fea0003800000 */
[----:B------:R-:W2:Y:S02]  /*1090*/  LDC R11, c[0x0][0x634] ;  /* 0x00018d00ff0b7b82 */ /* 0x000ea40000000800 */
[----:B--2---:R-:W-:-:S05]  /*10a0*/  IADD3 R11, P0, R12, R11, RZ ;  /* 0x0000000b0c0b7210 */ /* 0x004fca0007f1e0ff */
[----:B------:R-:W-:-:S04]  /*10b0*/  IMAD.X R17, RZ, RZ, R16, P0 ;  /* 0x000000ffff117224 */ /* 0x000fc800000e0610 */
[----:B------:R-:W-:-:S04]  /*10c0*/  IMAD.WIDE.U32 R6, R17, R20, RZ ;  /* 0x0000001411067225 */ /* 0x000fc800078e00ff */
[----:B------:R-:W-:-:S04]  /*10d0*/  IMAD.WIDE.U32 R8, P0, R11, R21, R6 ;  /* 0x000000150b087225 */ /* 0x000fc80007800006 */
[----:B------:R-:W-:-:S04]  /*10e0*/  IMAD.WIDE.U32 R6, R11, R20, RZ ;  /* 0x000000140b067225 */ /* 0x000fc800078e00ff */
[----:B------:R-:W-:Y:S01]  /*10f0*/  IMAD.X R11, RZ, RZ, RZ, P0 ;  /* 0x000000ffff0b7224 */ /* 0x000fe200000e06ff */
[----:B------:R-:W-:Y:S01]  /*1100*/  IADD3 RZ, P0, R7, R8, RZ ;  /* 0x0000000807ff7210 */ /* 0x000fe20007f1e0ff */
[----:B0-----:R-:W-:-:S04]  /*1110*/  IMAD.MOV.U32 R10, RZ, RZ, R9 ;  /* 0x000000ffff0a7224 */ /* 0x001fc800078e0009 */
[----:B------:R-:W-:-:S08]  /*1120*/  IMAD.WIDE.U32.X R6, R17, R21, R10, P0 ;  /* 0x0000001511067225 */ /* 0x000fd000000e040a */
.L_x_13:
[----:B------:R-:W2:Y:S01]  /*1130*/  LDC.64 R24, c[0x0][0x640] ;  /* 0x00019000ff187b82 */ /* 0x000ea20000000a00 */
[-CC-:B------:R-:W-:Y:S01]  /*1140*/  SHF.R.U64 R27, R6, R0.reuse, R7.reuse ;  /* 0x00000000061b7219 */ /* 0x180fe20000001207 */
[----:B------:R-:W-:Y:S01]  /*1150*/  IMAD.MOV.U32 R6, RZ, RZ, R12 ;  /* 0x000000ffff067224 */ /* 0x000fe200078e000c */
[----:B------:R-:W-:Y:S02]  /*1160*/  SHF.R.U32.HI R0, RZ, R0, R7 ;  /* 0x00000000ff007219 */ /* 0x000fe40000011607 */
[----:B------:R-:W-:-:S03]  /*1170*/  IADD3 R9, P0, RZ, -R27, RZ ;  /* 0x8000001bff097210 */ /* 0x000fc60007f1e0ff */
[----:B------:R-:W1:Y:S02]  /*1180*/  LDC R8, c[0x0][0x618] ;  /* 0x00018600ff087b82 */ /* 0x000e640000000800 */
[----:B------:R-:W-:-:S04]  /*1190*/  IMAD.X R7, RZ, RZ, ~R0, P0 ;  /* 0x000000ffff077224 */ /* 0x000fc800000e0e00 */
[-C--:B------:R-:W-:Y:S02]  /*11a0*/  IMAD R0, R7, R22.reuse, RZ ;  /* 0x0000001607007224 */ /* 0x080fe400078e02ff */
[----:B0-----:R-:W0:Y:S01]  /*11b0*/  LDC R10, c[0x0][0x608] ;  /* 0x00018200ff0a7b82 */ /* 0x001e220000000800 */
[----:B------:R-:W-:Y:S02]  /*11c0*/  IMAD.MOV.U32 R7, RZ, RZ, R16 ;  /* 0x000000ffff077224 */ /* 0x000fe400078e0010 */
[----:B------:R-:W-:-:S05]  /*11d0*/  IMAD.WIDE.U32 R6, R9, R22, R6 ;  /* 0x0000001609067225 */ /* 0x000fca00078e0006 */
[----:B------:R-:W3:Y:S01]  /*11e0*/  LDC R21, c[0x0][0x658] ;  /* 0x00019600ff157b82 */ /* 0x000ee20000000800 */
[----:B------:R-:W-:Y:S01]  /*11f0*/  IMAD R9, R9, R23, R0 ;  /* 0x0000001709097224 */ /* 0x000fe200078e0200 */
[----:B--2---:R-:W-:Y:S01]  /*1200*/  ISETP.NE.U32.AND P0, PT, R24, RZ, PT ;  /* 0x000000ff1800720c */ /* 0x004fe20003f05070 */
[----:B------:R-:W-:Y:S02]  /*1210*/  IMAD.MOV.U32 R0, RZ, RZ, -0x1 ;  /* 0xffffffffff007424 */ /* 0x000fe400078e00ff */
[----:B------:R-:W-:Y:S01]  /*1220*/  IMAD.IADD R7, R7, 0x1, R9 ;  /* 0x0000000107077824 */ /* 0x000fe200078e0209 */
[----:B------:R-:W-:Y:S01]  /*1230*/  ISETP.NE.AND.EX P0, PT, R25, RZ, PT, P0 ;  /* 0x000000ff1900720c */ /* 0x000fe20003f05300 */
[----:B------:R-:W-:Y:S01]  /*1240*/  IMAD.MOV.U32 R22, RZ, RZ, 0x1 ;  /* 0x00000001ff167424 */ /* 0x000fe200078e00ff */
[----:B------:R-:W2:Y:S02]  /*1250*/  LDC R19, c[0x0][0x600] ;  /* 0x00018000ff137b82 */ /* 0x000ea40000000800 */
[----:B-1----:R-:W-:-:S02]  /*1260*/  SHF.R.U64 R16, R6, R8, R7 ;  /* 0x0000000806107219 */ /* 0x002fc40000001207 */
[----:B------:R-:W-:-:S04]  /*1270*/  SHF.R.U32.HI R7, RZ, R8, R7 ;  /* 0x00000008ff077219 */ /* 0x000fc80000011607 */
[----:B------:R-:W1:Y:S01]  /*1280*/  LDC R20, c[0x0][0x648] ;  /* 0x00019200ff147b82 */ /* 0x000e620000000800 */
[-CC-:B0-----:R-:W-:Y:S02]  /*1290*/  SHF.R.U64 R29, R16, R10.reuse, R7.reuse ;  /* 0x0000000a101d7219 */ /* 0x181fe40000001207 */
[----:B------:R-:W-:-:S05]  /*12a0*/  SHF.R.U32.HI R6, RZ, R10, R7 ;  /* 0x0000000aff067219 */ /* 0x000fca0000011607 */
[----:B------:R-:W0:Y:S01]  /*12b0*/  LDC R23, c[0x0][0x638] ;  /* 0x00018e00ff177b82 */ /* 0x000e220000000800 */
[-CC-:B---3--:R-:W-:Y:S02]  /*12c0*/  SHF.R.U64 R28, R29, R21.reuse, R6.reuse ;  /* 0x000000151d1c7219 */ /* 0x188fe40000001206 */
[-C--:B------:R-:W-:Y:S02]  /*12d0*/  SHF.L.U32 R0, R0, R21.reuse, RZ ;  /* 0x0000001500007219 */ /* 0x080fe400000006ff */
[----:B------:R-:W-:Y:S01]  /*12e0*/  SHF.R.U32.HI R7, RZ, R21, R6 ;  /* 0x00000015ff077219 */ /* 0x000fe20000011606 */
[----:B------:R-:W-:Y:S01]  /*12f0*/  IMAD.MOV.U32 R6, RZ, RZ, R28 ;  /* 0x000000ffff067224 */ /* 0x000fe200078e001c */
[----:B------:R-:W-:Y:S01]  /*1300*/  LOP3.LUT R12, RZ, R0, RZ, 0x33, !PT ;  /* 0x00000000ff0c7212 */ /* 0x000fe200078e33ff */
[----:B------:R-:W3:Y:S01]  /*1310*/  LDC R26, c[0x0][0x610] ;  /* 0x00018400ff1a7b82 */ /* 0x000ee20000000800 */
[----:B------:R-:W-:Y:S05]  /*1320*/  @!P0 BRA `(.L_x_14) ;  /* 0x0000000000288947 */ /* 0x000fea0003800000 */
[----:B------:R-:W4:Y:S02]  /*1330*/  LDC R11, c[0x0][0x64c] ;  /* 0x00019300ff0b7b82 */ /* 0x000f240000000800 */
[----:B----4-:R-:W-:-:S05]  /*1340*/  IADD3 R11, P0, R28, R11, RZ ;  /* 0x0000000b1c0b7210 */ /* 0x010fca0007f1e0ff */
[----:B------:R-:W-:-:S04]  /*1350*/  IMAD.X R17, RZ, RZ, R7, P0 ;  /* 0x000000ffff117224 */ /* 0x000fc800000e0607 */
[----:B------:R-:W-:-:S04]  /*1360*/  IMAD.WIDE.U32 R6, R17, R24, RZ ;  /* 0x0000001811067225 */ /* 0x000fc800078e00ff */
[----:B------:R-:W-:-:S04]  /*1370*/  IMAD.WIDE.U32 R8, P0, R11, R25, R6 ;  /* 0x000000190b087225 */ /* 0x000fc80007800006 */
[----:B------:R-:W-:-:S04]  /*1380*/  IMAD.WIDE.U32 R6, R11, R24, RZ ;  /* 0x000000180b067225 */ /* 0x000fc800078e00ff */
[----:B------:R-:W-:Y:S01]  /*1390*/  IMAD.X R11, RZ, RZ, RZ, P0 ;  /* 0x000000ffff0b7224 */ /* 0x000fe200000e06ff */
[----:B------:R-:W-:Y:S01]  /*13a0*/  IADD3 RZ, P0, R7, R8, RZ ;  /* 0x0000000807ff7210 */ /* 0x000fe20007f1e0ff */
[----:B------:R-:W-:-:S04]  /*13b0*/  IMAD.MOV.U32 R10, RZ, RZ, R9 ;  /* 0x000000ffff0a7224 */ /* 0x000fc800078e0009 */
[----:B------:R-:W-:-:S08]  /*13c0*/  IMAD.WIDE.U32.X R6, R17, R25, R10, P0 ;  /* 0x0000001911067225 */ /* 0x000fd000000e040a */
.L_x_14:
[----:B-1----:R-:W-:Y:S01]  /*13d0*/  SHF.R.U64 R6, R6, R20, R7 ;  /* 0x0000001406067219 */ /* 0x002fe20000001207 */
[----:B--2---:R-:W-:Y:S01]  /*13e0*/  VIADD R7, R19, 0xffffffff ;  /* 0xffffffff13077836 */ /* 0x004fe20000000000 */
[----:B------:R-:W-:Y:S01]  /*13f0*/  SHF.L.U32 R0, R22, R21, RZ ;  /* 0x0000001516007219 */ /* 0x000fe200000006ff */
[----:B------:R-:W-:Y:S01]  /*1400*/  @P2 IMAD R14, R15, R18, R4 ;  /* 0x000000120f0e2224 */ /* 0x000fe200078e0204 */
[----:B------:R-:W-:Y:S01]  /*1410*/  LOP3.LUT R5, R29, R12, RZ, 0xc0, !PT ;  /* 0x0000000c1d057212 */ /* 0x000fe200078ec0ff */
[----:B------:R-:W-:Y:S01]  /*1420*/  IMAD.MOV R8, RZ, RZ, -R6 ;  /* 0x000000ffff087224 */ /* 0x000fe200078e0a06 */
[----:B------:R-:W-:-:S03]  /*1430*/  LOP3.LUT R7, R16, R7, RZ, 0xc0, !PT ;  /* 0x0000000710077212 */ /* 0x000fc600078ec0ff */
[----:B------:R-:W-:Y:S02]  /*1440*/  IMAD R5, R0, R6, R5 ;  /* 0x0000000600057224 */ /* 0x000fe400078e0205 */
[----:B0-----:R-:W-:Y:S02]  /*1450*/  IMAD R0, R8, R23, R28 ;  /* 0x0000001708007224 */ /* 0x001fe400078e021c */
[----:B---3--:R-:W-:Y:S02]  /*1460*/  IMAD R4, R5, R26, R14 ;  /* 0x0000001a05047224 */ /* 0x008fe400078e020e */
[----:B------:R-:W-:Y:S02]  /*1470*/  IMAD.MOV.U32 R6, RZ, RZ, 0x1 ;  /* 0x00000001ff067424 */ /* 0x000fe400078e00ff */
[----:B------:R-:W-:-:S03]  /*1480*/  IMAD R5, R0, R19, R7 ;  /* 0x0000001300057224 */ /* 0x000fc600078e0207 */
[----:B------:R-:W-:Y:S02]  /*1490*/  PRMT R0, R6, 0x7610, R0 ;  /* 0x0000761006007816 */ /* 0x000fe40000000000 */
[----:B------:R-:W-:Y:S02]  /*14a0*/  SEL R6, R5, R4, !P2 ;  /* 0x0000000405067207 */ /* 0x000fe40005000000 */
[----:B------:R-:W-:-:S03]  /*14b0*/  SEL R4, R4, R5, !P2 ;  /* 0x0000000504047207 */ /* 0x000fc60005000000 */
[----:B------:R3:W-:Y:S04]  /*14c0*/  STL [R1+0x88], R6 ;  /* 0x0000880601007387 */ /* 0x0007e80000100800 */
[----:B------:R3:W-:Y:S04]  /*14d0*/  STL [R1+0x74], R27 ;  /* 0x0000741b01007387 */ /* 0x0007e80000100800 */
[----:B------:R3:W-:Y:S02]  /*14e0*/  STL [R1+0x84], R4 ;  /* 0x0000840401007387 */ /* 0x0007e40000100800 */
.L_x_12:
[----:B------:R-:W-:Y:S05]  /*14f0*/  @!P1 BRA `(.L_x_15) ;  /* 0x00000000000c9947 */ /* 0x000fea0003800000 */
[----:B------:R-:W-:Y:S01]  /*1500*/  UCGABAR_WAIT ;  /* 0x0000000000007dc7 */ /* 0x000fe20008000000 */
[----:B------:R-:W-:Y:S01]  /*1510*/  CCTL.IVALL ;  /* 0x00000000ff00798f */ /* 0x000fe20002000000 */
[----:B------:R-:W-:Y:S05]  /*1520*/  BRA `(.L_x_16) ;  /* 0x0000000000047947 */ /* 0x000fea0003800000 */
.L_x_15:
[----:B------:R-:W-:Y:S06]  /*1530*/  BAR.SYNC.DEFER_BLOCKING 0x0 ;  /* 0x0000000000007b1d */ /* 0x000fec0000010000 */
.L_x_16:
[----:B------:R-:W-:Y:S05]  /*1540*/  @!P3 BRA `(.L_x_17) ;  /* 0x000000dc0054b947 */ /* 0x000fea0003800000 */
[----:B------:R-:W-:-:S06]  /*1550*/  UISETP.GT.U32.AND UP0, UPT, UR12, 0x1, UPT ;  /* 0x000000010c00788c */ /* 0x000fcc000bf04070 */
[----:B------:R-:W-:-:S13]  /*1560*/  PLOP3.LUT P0, PT, PT, PT, UP0, 0x80, 0x0 ;  /* 0x000000000000781c */ /* 0x000fda0003f0f008 */
[----:B------:R-:W-:Y:S05]  /*1570*/  @P0 EXIT ;  /* 0x000000000000094d */ /* 0x000fea0003800000 */
.L_x_18:
[----:B------:R-:W-:-:S08]  /*1580*/  NOP ;  /* 0x0000000000007918 */ /* 0x000fd00000000000 */
[----:B------:R-:W4:Y:S02]  /*1590*/  USETMAXREG.TRY_ALLOC.CTAPOOL UP0, 0xe8 ;  /* 0x000000e8000079c8 */ /* 0x000f240008000600 */
[----:B----4-:R-:W-:-:S13]  /*15a0*/  PLOP3.LUT P0, PT, PT, PT, UP0, 0x80, 0x0 ;  /* 0x000000000000781c */ /* 0x010fda0003f0f008 */
[----:B------:R-:W-:Y:S05]  /*15b0*/  @!P0 BRA `(.L_x_18) ;  /* 0xfffffffc00f08947 */ /* 0x000fea000383ffff */
[----:B------:R-:W-:-:S13]  /*15c0*/  LOP3.LUT P0, RZ, R0, 0xff, RZ, 0xc0, !PT ;  /* 0x000000ff00ff7812 */ /* 0x000fda000780c0ff */
[----:B------:R-:W-:Y:S05]  /*15d0*/  @!P0 EXIT ;  /* 0x000000000000894d */ /* 0x000fea0003800000 */
[----:B------:R-:W4:Y:S01]  /*15e0*/  S2UR UR6, SR_CgaCtaId ;  /* 0x00000000000679c3 */ /* 0x000f220000008800 */
[CC--:B------:R-:W-:Y:S01]  /*15f0*/  LEA.HI R0, R13.reuse, R2.reuse, RZ, 0x2 ;  /* 0x000000020d007211 */ /* 0x0c0fe200078f10ff */
[----:B------:R-:W-:Y:S01]  /*1600*/  UIADD3 UR7, UR18, -0x1, URZ ;  /* 0xffffffff12077890 */ /* 0x000fe2000fffe03f */
[----:B------:R-:W-:Y:S01]  /*1610*/  LEA.HI R13, R13, R2, RZ, 0x5 ;  /* 0x000000020d0d7211 */ /* 0x000fe200078f28ff */
[----:B------:R-:W-:Y:S01]  /*1620*/  UMOV UR22, 0x400 ;  /* 0x0000040000167882 */ /* 0x000fe20000000000 */
[--C-:B---3--:R-:W-:Y:S01]  /*1630*/  SHF.R.S32.HI R4, RZ, 0x2, R0.reuse ;  /* 0x00000002ff047819 */ /* 0x108fe20000011400 */
[----:B------:R-:W-:Y:S01]  /*1640*/  UISETP.LT.AND UP0, UPT, UR14, 0x1, UPT ;  /* 0x000000010e00788c */ /* 0x000fe2000bf01270 */
[----:B------:R-:W-:Y:S01]  /*1650*/  SHF.R.S32.HI R3, RZ, 0x1f, R0 ;  /* 0x0000001fff037819 */ /* 0x000fe20000011400 */
[----:B------:R-:W-:Y:S01]  /*1660*/  ULOP3.LUT UR30, UR15, 0x1, URZ, 0xfc, !UPT ;  /* 0x000000010f1e7892 */ /* 0x000fe2000f8efc3f */
[----:B------:R-:W-:Y:S01]  /*1670*/  SHF.R.S32.HI R13, RZ, 0x5, R13 ;  /* 0x00000005ff0d7819 */ /* 0x000fe2000001140d */
[----:B------:R-:W-:Y:S01]  /*1680*/  USEL UR19, UR14, 0x1, UP0 ;  /* 0x000000010e137887 */ /* 0x000fe20008000000 */
[----:B------:R-:W-:Y:S01]  /*1690*/  LEA.HI R3, R3, R4, RZ, 0x3 ;  /* 0x0000000403037211 */ /* 0x000fe200078f18ff */
[----:B------:R-:W-:-:S02]  /*16a0*/  UISETP.NE.AND UP0, UPT, UR7, URZ, UPT ;  /* 0x0000003f0700728c */ /* 0x000fc4000bf05270 */
[----:B------:R-:W-:Y:S01]  /*16b0*/  USHF.L.U32 UR29, UR14, 0x1, URZ ;  /* 0x000000010e1d7899 */ /* 0x000fe2000800063f */
[----:B------:R-:W-:Y:S01]  /*16c0*/  LOP3.LUT R3, R3, 0xfffffff8, RZ, 0xc0, !PT ;  /* 0xfffffff803037812 */ /* 0x000fe200078ec0ff */
[----:B------:R-:W-:Y:S02]  /*16d0*/  UIADD3 UR19, -UR19, UR14, URZ ;  /* 0x0000000e13137290 */ /* 0x000fe4000fffe13f */
[----:B------:R-:W-:Y:S02]  /*16e0*/  USEL UR27, URZ, 0x1, UP0 ;  /* 0x000000013f1b7887 */ /* 0x000fe40008000000 */
[----:B------:R-:W-:Y:S01]  /*16f0*/  IMAD.IADD R4, R4, 0x1, -R3 ;  /* 0x0000000104047824 */ /* 0x000fe200078e0a03 */
[----:B------:R-:W-:Y:S01]  /*1700*/  LOP3.LUT R3, R0, 0xfffffffc, RZ, 0xc0, !PT ;  /* 0xfffffffc00037812 */ /* 0x000fe200078ec0ff */
[----:B----4-:R-:W-:-:S03]  /*1710*/  ULEA UR22, UR6, UR22, 0x18 ;  /* 0x0000001606167291 */ /* 0x010fc6000f8ec03f */
[--C-:B------:R-:W-:Y:S01]  /*1720*/  SHF.R.S32.HI R5, RZ, 0x1f, R4.reuse ;  /* 0x0000001fff057819 */ /* 0x100fe20000011404 */
[----:B------:R-:W-:Y:S01]  /*1730*/  USHF.L.U32 UR6, UR7, 0x3, URZ ;  /* 0x0000000307067899 */ /* 0x000fe2000800063f */
[C-C-:B------:R-:W-:Y:S01]  /*1740*/  IMAD R0, R13.reuse, -0x10, -R4.reuse ;  /* 0xfffffff00d007824 */ /* 0x140fe200078e0a04 */
[----:B------:R-:W-:Y:S01]  /*1750*/  UIADD3 UR28, UR22, 0x60, URZ ;  /* 0x00000060161c7890 */ /* 0x000fe2000fffe03f */
[----:B--2---:R-:W-:Y:S01]  /*1760*/  IMAD.IADD R6, R2, 0x1, -R3 ;  /* 0x0000000102067824 */ /* 0x004fe200078e0a03 */
[----:B------:R-:W-:Y:S01]  /*1770*/  ULOP3.LUT UR6, UR6, 0x8, URZ, 0xc0, !UPT ;  /* 0x0000000806067892 */ /* 0x000fe2000f8ec03f */
[----:B------:R-:W-:Y:S01]  /*1780*/  IMAD.WIDE R2, R13, 0x10, R4 ;  /* 0x000000100d027825 */ /* 0x000fe200078e0204 */
[----:B------:R-:W-:Y:S02]  /*1790*/  ULEA UR18, UR18, UR28, 0x3 ;  /* 0x0000001c12127291 */ /* 0x000fe4000f8e183f */
[----:B------:R-:W-:Y:S01]  /*17a0*/  ULOP3.LUT UR26, UR6, 0x8, URZ, 0x3c, !UPT ;  /* 0x00000008061a7892 */ /* 0x000fe2000f8e3c3f */
[----:B------:R2:W-:Y:S01]  /*17b0*/  STL [R1+0x8c], R6 ;  /* 0x00008c0601007387 */ /* 0x0005e20000100800 */
[----:B------:R-:W-:-:S03]  /*17c0*/  ULOP3.LUT UR12, UR6, 0x18, URZ, 0x3c, !UPT ;  /* 0x00000018060c7892 */ /* 0x000fc6000f8e3c3f */
[----:B------:R-:W-:Y:S02]  /*17d0*/  ULDC UR6, c[0x0][0x284] ;  /* 0x0000a10000067ab9 */ /* 0x000fe40000000800 */
[----:B------:R-:W-:-:S05]  /*17e0*/  VIADD R0, R0, UR6 ;  /* 0x0000000600007c36 */ /* 0x000fca0008000000 */
[----:B------:R2:W-:Y:S04]  /*17f0*/  STL [R1+0x98], R0 ;  /* 0x0000980001007387 */ /* 0x0005e80000100800 */
[----:B------:R2:W-:Y:S02]  /*1800*/  STL.64 [R1+0x90], R2 ;  /* 0x0000900201007387 */ /* 0x0005e40000100a00 */
.L_x_301:
[----:B--2---:R-:W-:Y:S01]  /*1810*/  IMAD.U32 R0, RZ, RZ, UR27 ;  /* 0x0000001bff007e24 */ /* 0x004fe2000f8e00ff */
[----:B0-----:R-:W2:Y:S01]  /*1820*/  LDC R2, c[0x0][0x28c] ;  /* 0x0000a300ff027b82 */ /* 0x001ea20000000800 */
[----:B------:R-:W-:Y:S01]  /*1830*/  UMOV UR6, URZ ;  /* 0x0000003f00067c82 */ /* 0x000fe20008000000 */
[----:B------:R-:W-:Y:S02]  /*1840*/  UMOV UR23, UR5 ;  /* 0x0000000500177c82 */ /* 0x000fe40008000000 */
[----:B------:R-:W-:-:S04]  /*1850*/  SHF.L.U32 R0, R0, 0x1f, RZ ;  /* 0x0000001f00007819 */ /* 0x000fc800000006ff */
[----:B------:R-:W3:Y:S01]  /*1860*/  SYNCS.PHASECHK.TRANS64.TRYWAIT P0, [UR18+-0x8], R0 ;  /* 0xfffff800ff0075a7 */ /* 0x000ee20008000152 */
[----:B--2---:R-:W-:Y:S01]  /*1870*/  ISETP.GE.AND P1, PT, R2, 0x1, PT ;  /* 0x000000010200780c */ /* 0x004fe20003f26270 */
[----:B---34-:R-:W-:-:S12]  /*1880*/  @!P0 BRA `(.L_x_19) ;  /* 0x000000ec00348947 */ /* 0x018fd80003800000 */
.L_x_324:
[----:B------:R3:W-:Y:S01]  /*1890*/  STL [R1+0x6c], RZ ;  /* 0x00006cff01007387 */ /* 0x0007e20000100800 */
[----:B------:R-:W-:Y:S01]  /*18a0*/  UMOV UR24, UR4 ;  /* 0x0000000400187c82 */ /* 0x000fe20008000000 */
[----:B------:R-:W-:Y:S01]  /*18b0*/  UMOV UR7, URZ ;  /* 0x0000003f00077c82 */ /* 0x000fe20008000000 */
[----:B------:R-:W-:Y:S01]  /*18c0*/  UMOV UR8, URZ ;  /* 0x0000003f00087c82 */ /* 0x000fe20008000000 */
[----:B------:R3:W-:Y:S01]  /*18d0*/  STL [R1+0x68], RZ ;  /* 0x000068ff01007387 */ /* 0x0007e20000100800 */
[----:B--2---:R-:W-:Y:S01]  /*18e0*/  IMAD.MOV.U32 R0, RZ, RZ, RZ ;  /* 0x000000ffff007224 */ /* 0x004fe200078e00ff */
[----:B------:R-:W-:Y:S02]  /*18f0*/  CS2R R2, SRZ ;  /* 0x0000000000027805 */ /* 0x000fe4000001ff00 */
[----:B------:R-:W-:Y:S01]  /*1900*/  CS2R R4, SRZ ;  /* 0x0000000000047805 */ /* 0x000fe2000001ff00 */
[----:B------:R3:W-:Y:S01]  /*1910*/  STL [R1+0x64], RZ ;  /* 0x000064ff01007387 */ /* 0x0007e20000100800 */
[----:B------:R-:W-:-:S02]  /*1920*/  CS2R R6, SRZ ;  /* 0x0000000000067805 */ /* 0x000fc4000001ff00 */
[----:B------:R-:W-:Y:S02]  /*1930*/  CS2R R8, SRZ ;  /* 0x0000000000087805 */ /* 0x000fe4000001ff00 */
[----:B0-----:R-:W-:Y:S01]  /*1940*/  CS2R R10, SRZ ;  /* 0x00000000000a7805 */ /* 0x001fe2000001ff00 */
[----:B------:R3:W-:Y:S01]  /*1950*/  STL [R1+0x60], RZ ;  /* 0x000060ff01007387 */ /* 0x0007e20000100800 */
[----:B-1----:R-:W-:Y:S02]  /*1960*/  CS2R R12, SRZ ;  /* 0x00000000000c7805 */ /* 0x002fe4000001ff00 */
[----:B------:R-:W-:Y:S02]  /*1970*/  CS2R R14, SRZ ;  /* 0x00000000000e7805 */ /* 0x000fe4000001ff00 */
[----:B------:R-:W-:Y:S01]  /*1980*/  CS2R R16, SRZ ;  /* 0x0000000000107805 */ /* 0x000fe2000001ff00 */
[----:B------:R3:W-:Y:S01]  /*1990*/  STL [R1+0x5c], RZ ;  /* 0x00005cff01007387 */ /* 0x0007e20000100800 */
[----:B------:R-:W-:-:S02]  /*19a0*/  CS2R R18, SRZ ;  /* 0x0000000000127805 */ /* 0x000fc4000001ff00 */
[----:B------:R-:W-:Y:S02]  /*19b0*/  CS2R R20, SRZ ;  /* 0x0000000000147805 */ /* 0x000fe4000001ff00 */
[----:B------:R-:W-:Y:S01]  /*19c0*/  CS2R R22, SRZ ;  /* 0x0000000000167805 */ /* 0x000fe2000001ff00 */
[----:B------:R3:W-:Y:S01]  /*19d0*/  STL [R1+0x58], RZ ;  /* 0x000058ff01007387 */ /* 0x0007e20000100800 */
[----:B------:R-:W-:Y:S02]  /*19e0*/  CS2R R152, SRZ ;  /* 0x0000000000987805 */ /* 0x000fe4000001ff00 */
        /* <DEDUP_REMOVED lines=48> */
[----:B------:R-:W-:Y:S01]  /*1cf0*/  CS2R R226, SRZ ;  /* 0x0000000000e27805 */ /* 0x000fe2000001ff00 */
[----:B------:R-:W-:Y:S01]  /*1d00*/  IMAD.MOV.U32 R228, RZ, RZ, RZ ;  /* 0x000000ffffe47224 */ /* 0x000fe200078e00ff */
[----:B------:R3:W-:Y:S01]  /*1d10*/  STL [R1+0x24], RZ ;  /* 0x000024ff01007387 */ /* 0x0007e20000100800 */
[----:B------:R-:W-:Y:S02]  /*1d20*/  CS2R R24, SRZ ;  /* 0x0000000000187805 */ /* 0x000fe4000001ff00 */
[----:B------:R-:W-:-:S02]  /*1d30*/  CS2R R26, SRZ ;  /* 0x00000000001a7805 */ /* 0x000fc4000001ff00 */
[----:B------:R-:W-:Y:S01]  /*1d40*/  CS2R R28, SRZ ;  /* 0x00000000001c7805 */ /* 0x000fe2000001ff00 */
[----:B------:R3:W-:Y:S01]  /*1d50*/  STL [R1+0x20], RZ ;  /* 0x000020ff01007387 */ /* 0x0007e20000100800 */
[----:B------:R-:W-:Y:S02]  /*1d60*/  CS2R R30, SRZ ;  /* 0x00000000001e7805 */ /* 0x000fe4000001ff00 */
[----:B------:R-:W-:Y:S02]  /*1d70*/  CS2R R32, SRZ ;  /* 0x0000000000207805 */ /* 0x000fe4000001ff00 */
[----:B------:R-:W-:Y:S01]  /*1d80*/  CS2R R34, SRZ ;  /* 0x0000000000227805 */ /* 0x000fe2000001ff00 */
        /* <DEDUP_REMOVED lines=28> */
[----:B------:R3:W-:Y:S01]  /*1f50*/  STL [R1], RZ ;  /* 0x000000ff01007387 */ /* 0x0007e20000100800 */
[----:B------:R-:W-:Y:S02]  /*1f60*/  CS2R R78, SRZ ;  /* 0x00000000004e7805 */ /* 0x000fe4000001ff00 */
[----:B------:R-:W-:Y:S02]  /*1f70*/  CS2R R80, SRZ ;  /* 0x0000000000507805 */ /* 0x000fe4000001ff00 */
[----:B------:R-:W-:Y:S02]  /*1f80*/  CS2R R82, SRZ ;  /* 0x0000000000527805 */ /* 0x000fe4000001ff00 */
[----:B------:R-:W-:Y:S02]  /*1f90*/  CS2R R84, SRZ ;  /* 0x0000000000547805 */ /* 0x000fe4000001ff00 */
[----:B------:R-:W-:-:S02]  /*1fa0*/  CS2R R86, SRZ ;  /* 0x0000000000567805 */ /* 0x000fc4000001ff00 */
[----:B------:R-:W-:Y:S02]  /*1fb0*/  CS2R R88, SRZ ;  /* 0x0000000000587805 */ /* 0x000fe4000001ff00 */
        /* <DEDUP_REMOVED lines=30> */
[----:B------:R-:W-:Y:S01]  /*21a0*/  CS2R R150, SRZ ;  /* 0x0000000000967805 */ /* 0x000fe2000001ff00 */
[----:B---3--:R-:W-:Y:S06]  /*21b0*/  @!P1 BRA `(.L_x_20) ;  /* 0x0000001000a09947 */ /* 0x008fec0003800000 */
[----:B------:R-:W-:-:S06]  /*21c0*/  UISETP.NE.AND UP0, UPT, UR30, 0x3, UPT ;  /* 0x000000031e00788c */ /* 0x000fcc000bf05270 */
[----:B------:R-:W-:-:S13]  /*21d0*/  PLOP3.LUT P1, PT, PT, PT, UP0, 0x80, 0x0 ;  /* 0x000000000000781c */ /* 0x000fda0003f2f008 */
[----:B------:R-:W-:Y:S05]  /*21e0*/  @!P1 BRA `(.L_x_21) ;  /* 0x0000000000049947 */ /* 0x000fea0003800000 */
[----:B------:R-:W-:Y:S01]  /*21f0*/  BPT.TRAP 0x1 ;  /* 0x000000040000795c */ /* 0x000fe20000300000 */
.L_x_21:
[----:B------:R-:W-:Y:S01]  /*2200*/  ULEA UR6, UR5, UR22, 0x3 ;  /* 0x0000001605067291 */ /* 0x000fe2000f8e183f */
[----:B------:R-:W-:-:S05]  /*2210*/  IMAD.U32 R0, RZ, RZ, UR4 ;  /* 0x00000004ff007e24 */ /* 0x000fca000f8e00ff */
[----:B------:R-:W-:-:S04]  /*2220*/  SHF.L.U32 R0, R0, 0x1f, RZ ;  /* 0x0000001f00007819 */ /* 0x000fc800000006ff */
[----:B------:R0:W1:Y:S01]  /*2230*/  SYNCS.PHASECHK.TRANS64.TRYWAIT P0, [UR6], R0 ;  /* 0x00000000ff0075a7 */ /* 0x0000620008000146 */
[----:B------:R-:W-:Y:S05]  /*2240*/  @!P1 BRA `(.L_x_22) ;  /* 0x0000000000049947 */ /* 0x000fea0003800000 */
[----:B------:R-:W-:Y:S01]  /*2250*/  BPT.TRAP 0x1 ;  /* 0x000000040000795c */ /* 0x000fe20000300000 */
.L_x_22:
[----:B-1----:R-:W-:Y:S05]  /*2260*/  @P0 BRA `(.L_x_23) ;  /* 0x0000000000080947 */ /* 0x002fea0003800000 */
[----:B------:R-:W1:Y:S02]  /*2270*/  SYNCS.PHASECHK.TRANS64.TRYWAIT P0, [UR6], R0 ;  /* 0x00000000ff0075a7 */ /* 0x000e640008000146 */
[----:B-1----:R-:W-:Y:S05]  /*2280*/  @!P0 BRA `(.L_x_24) ;  /* 0x000000e000cc8947 */ /* 0x002fea0003800000 */
.L_x_23:
[----:B------:R-:W-:Y:S01]  /*2290*/  UIADD3 UR6, UR22, 0x180, URZ ;  /* 0x0000018016067890 */ /* 0x000fe2000fffe03f */
[----:B------:R-:W-:Y:S01]  /*22a0*/  WARPGROUP.ARRIVE ;  /* 0x00000000000079c5 */ /* 0x000fe20000000000 */
[----:B------:R-:W-:Y:S01]  /*22b0*/  UIADD3 UR7, UR22, 0xa180, URZ ;  /* 0x0000a18016077890 */ /* 0x000fe2000fffe03f */
[----:B------:R2:W-:Y:S01]  /*22c0*/  STL [R1+0x6c], RZ ;  /* 0x00006cff01007387 */ /* 0x0005e20000100800 */
[----:B------:R-:W-:Y:S01]  /*22d0*/  USHF.R.U32.HI UR6, URZ, 0x4, UR6 ;  /* 0x000000043f067899 */ /* 0x000fe20008011606 */
[----:B01----:R-:W-:Y:S01]  /*22e0*/  IMAD.MOV.U32 R0, RZ, RZ, RZ ;  /* 0x000000ffff007224 */ /* 0x003fe200078e00ff */
[----:B------:R-:W-:Y:S01]  /*22f0*/  USHF.R.U32.HI UR7, URZ, 0x4, UR7 ;  /* 0x000000043f077899 */ /* 0x000fe20008011607 */
[----:B------:R2:W-:Y:S01]  /*2300*/  STL [R1+0x68], RZ ;  /* 0x000068ff01007387 */ /* 0x0005e20000100800 */
[----:B------:R-:W-:Y:S01]  /*2310*/  ULOP3.LUT UR6, UR6, 0x3fff, URZ, 0xc0, !UPT ;  /* 0x00003fff06067892 */ /* 0x000fe2000f8ec03f */
[----:B------:R-:W-:Y:S01]  /*2320*/  CS2R R2, SRZ ;  /* 0x0000000000027805 */ /* 0x000fe2000001ff00 */
[----:B------:R-:W-:Y:S01]  /*2330*/  ULOP3.LUT UR7, UR7, 0x3fff, URZ, 0xc0, !UPT ;  /* 0x00003fff07077892 */ /* 0x000fe2000f8ec03f */
[----:B------:R2:W-:Y:S01]  /*2340*/  STL [R1+0x64], RZ ;  /* 0x000064ff01007387 */ /* 0x0005e20000100800 */
[----:B------:R-:W-:Y:S01]  /*2350*/  ULOP3.LUT UR6, UR6, 0x10000, URZ, 0xfc, !UPT ;  /* 0x0001000006067892 */ /* 0x000fe2000f8efc3f */
[----:B------:R-:W-:Y:S01]  /*2360*/  CS2R R4, SRZ ;  /* 0x0000000000047805 */ /* 0x000fe2000001ff00 */
[----:B------:R-:W-:Y:S01]  /*2370*/  ULOP3.LUT UR7, UR7, 0x10000, URZ, 0xfc, !UPT ;  /* 0x0001000007077892 */ /* 0x000fe2000f8efc3f */
[----:B------:R2:W-:Y:S01]  /*2380*/  STL [R1+0x60], RZ ;  /* 0x000060ff01007387 */ /* 0x0005e20000100800 */
[----:B------:R-:W-:Y:S01]  /*2390*/  ULEA UR6, UR5, UR6, 0x9 ;  /* 0x0000000605067291 */ /* 0x000fe2000f8e483f */
[----:B------:R-:W-:Y:S01]  /*23a0*/  CS2R R6, SRZ ;  /* 0x0000000000067805 */ /* 0x000fe2000001ff00 */
[----:B------:R-:W-:Y:S01]  /*23b0*/  ULEA UR7, UR5, UR7, 0xb ;  /* 0x0000000705077291 */ /* 0x000fe2000f8e583f */
[----:B------:R2:W-:Y:S01]  /*23c0*/  STL [R1+0x5c], RZ ;  /* 0x00005cff01007387 */ /* 0x0005e20000100800 */
[----:B------:R-:W-:Y:S01]  /*23d0*/  UMOV UR9, 0x40000040 ;  /* 0x4000004000097882 */ /* 0x000fe20000000000 */
[----:B------:R-:W-:Y:S01]  /*23e0*/  UMOV UR11, 0x40000040 ;  /* 0x40000040000b7882 */ /* 0x000fe20000000000 */
[----:B------:R-:W-:Y:S01]  /*23f0*/  CS2R R8, SRZ ;  /* 0x0000000000087805 */ /* 0x000fe2000001ff00 */
[----:B------:R-:W-:Y:S01]  /*2400*/  UMOV UR8, UR6 ;  /* 0x0000000600087c82 */ /* 0x000fe20008000000 */
[----:B------:R2:W-:Y:S01]  /*2410*/  STL [R1+0x58], RZ ;  /* 0x000058ff01007387 */ /* 0x0005e20000100800 */
[----:B------:R-:W-:Y:S01]  /*2420*/  UMOV UR10, UR7 ;  /* 0x00000007000a7c82 */ /* 0x000fe20008000000 */
[----:B------:R-:W-:Y:S01]  /*2430*/  CS2R R10, SRZ ;  /* 0x00000000000a7805 */ /* 0x000fe2000001ff00 */
[----:B------:R-:W-:Y:S01]  /*2440*/  QGMMA.64x256x32.F32.E5M2.E5M2 R24, gdesc[UR8], RZ, !UPT ;  /* 0x03e00000081879f3 */ /* 0x000fe2000c7038ff */
[----:B------:R-:W-:Y:S01]  /*2450*/  UIADD3 UR8, UR6, 0x2, URZ ;  /* 0x0000000206087890 */ /* 0x000fe2000fffe03f */
[----:B------:R2:W-:Y:S01]  /*2460*/  STL [R1+0x54], RZ ;  /* 0x000054ff01007387 */ /* 0x0005e20000100800 */
[----:B------:R-:W-:Y:S01]  /*2470*/  UIADD3 UR10, UR7, 0x2, URZ ;  /* 0x00000002070a7890 */ /* 0x000fe2000fffe03f */
[----:B------:R-:W-:Y:S01]  /*2480*/  CS2R R12, SRZ ;  /* 0x00000000000c7805 */ /* 0x000fe2000001ff00 */
[----:B------:R-:W-:Y:S01]  /*2490*/  UMOV UR9, 0x40000040 ;  /* 0x4000004000097882 */ /* 0x000fe20000000000 */
[----:B------:R-:W-:Y:S01]  /*24a0*/  UMOV UR11, 0x40000040 ;  /* 0x40000040000b7882 */ /* 0x000fe20000000000 */
        /* <DEDUP_REMOVED lines=57> */
[----:B------:R-:W-:Y:S01]  /*2840*/  CS2R R226, SRZ ;  /* 0x0000000000e27805 */ /* 0x000fe2000001ff00 */
[----:B------:R-:W-:-:S02]  /*2850*/  IMAD.MOV.U32 R228, RZ, RZ, RZ ;  /* 0x000000ffffe47224 */ /* 0x000fc400078e00ff */
[----:B------:R2:W-:Y:S04]  /*2860*/  STL [R1+0x14], RZ ;  /* 0x000014ff01007387 */ /* 0x0005e80000100800 */
[----:B------:R2:W-:Y:S04]  /*2870*/  STL [R1+0x10], RZ ;  /* 0x000010ff01007387 */ /* 0x0005e80000100800 */
[----:B------:R2:W-:Y:S04]  /*2880*/  STL [R1+0xc], RZ ;  /* 0x00000cff01007387 */ /* 0x0005e80000100800 */
[----:B------:R2:W-:Y:S04]  /*2890*/  STL [R1+0x8], RZ ;  /* 0x000008ff01007387 */ /* 0x0005e80000100800 */
[----:B------:R2:W-:Y:S04]  /*28a0*/  STL [R1+0x4], RZ ;  /* 0x000004ff01007387 */ /* 0x0005e80000100800 */
[----:B------:R2:W-:Y:S01]  /*28b0*/  STL [R1], RZ ;  /* 0x000000ff01007387 */ /* 0x0005e20000100800 */
[----:B------:R-:W-:Y:S01]  /*28c0*/  QGMMA.64x256x32.F32.E5M2.E5M2 R24, gdesc[UR8], R24 ;  /* 0x03e00000081879f3 */ /* 0x000fe20008703818 */
[----:B------:R-:W-:-:S02]  /*28d0*/  UIADD3 UR8, UR6, 0x4, URZ ;  /* 0x0000000406087890 */ /* 0x000fc4000fffe03f */
[----:B------:R-:W-:Y:S01]  /*28e0*/  UIADD3 UR10, UR7, 0x4, URZ ;  /* 0x00000004070a7890 */ /* 0x000fe2000fffe03f */
[----:B------:R-:W-:Y:S01]  /*28f0*/  UMOV UR9, 0x40000040 ;  /* 0x4000004000097882 */ /* 0x000fe20000000000 */
[----:B------:R-:W-:-:S15]  /*2900*/  UMOV UR11, 0x40000040 ;  /* 0x40000040000b7882 */ /* 0x000fde0000000000 */
[----:B------:R-:W-:-:S08]  /*2910*/  NOP ;  /* 0x0000000000007918 */ /* 0x000fd00000000000 */
[----:B------:R-:W-:Y:S01]  /*2920*/  QGMMA.64x256x32.F32.E5M2.E5M2 R24, gdesc[UR8], R24 ;  /* 0x03e00000081879f3 */ /* 0x000fe20008703818 */
[----:B------:R-:W-:Y:S02]  /*2930*/  UIADD3 UR10, UR7, 0x6, URZ ;  /* 0x00000006070a7890 */ /* 0x000fe4000fffe03f */
[----:B------:R-:W-:Y:S01]  /*2940*/  UIADD3 UR8, UR6, 0x6, URZ ;  /* 0x0000000606087890 */ /* 0x000fe2000fffe03f */
[----:B------:R-:W-:Y:S01]  /*2950*/  ULDC UR7, c[0x0][0x50c] ;  /* 0x0001430000077ab9 */ /* 0x000fe20000000800 */
[----:B------:R-:W-:Y:S01]  /*2960*/  UMOV UR9, 0x40000040 ;  /* 0x4000004000097882 */ /* 0x000fe20000000000 */
[----:B------:R-:W-:Y:S01]  /*2970*/  UISETP.NE.AND UP0, UPT, UR7, 0x4, UPT ;  /* 0x000000040700788c */ /* 0x000fe2000bf05270 */
[----:B------:R-:W-:Y:S01]  /*2980*/  UMOV UR11, 0x40000040 ;  /* 0x40000040000b7882 */ /* 0x000fe20000000000 */
[----:B------:R-:W-:Y:S02]  /*2990*/  UMOV UR6, 0x4 ;  /* 0x0000000400067882 */ /* 0x000fe40000000000 */
[----:B------:R-:W-:-:S06]  /*29a0*/  USEL UR7, URZ, 0x1, UP0 ;  /* 0x000000013f077887 */ /* 0x000fcc0008000000 */
[----:B------:R-:W-:-:S12]  /*29b0*/  ISETP.NE.AND P0, PT, RZ, UR7, PT ;  /* 0x00000007ff007c0c */ /* 0x000fd8000bf05270 */
[----:B------:R-:W-:Y:S01]  /*29c0*/  QGMMA.64x256x32.F32.E5M2.E5M2 R24, gdesc[UR8], R24, gsb0 ;  /* 0x03e00000081879f3 */ /* 0x000fe20008003818 */
[----:B--2---:R-:W-:Y:S05]  /*29d0*/  @!P0 BRA `(.L_x_25) ;  /* 0x0000000800808947 */ /* 0x004fea0003800000 */
[----:B------:R-:W-:Y:S02]  /*29e0*/  WARPGROUP.DEPBAR.LE gsb0, 0x0 ;  /* 0x00008000000079c5 */ /* 0x000fe40000010000 */
[----:B------:R-:W-:-:S01]  /*29f0*/  FADD R227, RZ, R25 ;  /* 0x00000019ffe37221 */ /* 0x000fc20000000000 */
[----:B------:R-:W-:Y:S01]  /*2a00*/  FADD R228, RZ, R24 ;  /* 0x00000018ffe47221 */ /* 0x000fe20000000000 */
[----:B------:R-:W-:-:S01]  /*2a10*/  FADD R226, RZ, R26 ;  /* 0x0000001affe27221 */ /* 0x000fc20000000000 */
[----:B------:R-:W-:Y:S01]  /*2a20*/  FADD R225, RZ, R27 ;  /* 0x0000001bffe17221 */ /* 0x000fe20000000000 */
[----:B------:R-:W-:-:S01]  /*2a30*/  FADD R224, RZ, R28 ;  /* 0x0000001cffe07221 */ /* 0x000fc20000000000 */
[----:B------:R0:W-:Y:S01]  /*2a40*/  STL [R1+0xa0], R227 ;  /* 0x0000a0e301007387 */ /* 0x0001e20000100800 */
[----:B------:R-:W-:-:S01]  /*2a50*/  FADD R223, RZ, R29 ;  /* 0x0000001dffdf7221 */ /* 0x000fc20000000000 */
[----:B------:R-:W-:Y:S01]  /*2a60*/  FADD R222, RZ, R30 ;  /* 0x0000001effde7221 */ /* 0x000fe20000000000 */
[----:B------:R-:W-:-:S01]  /*2a70*/  FADD R221, RZ, R31 ;  /* 0x0000001fffdd7221 */ /* 0x000fc20000000000 */
[----:B------:R-:W-:Y:S01]  /*2a80*/  FADD R220, RZ, R32 ;  /* 0x00000020ffdc7221 */ /* 0x000fe20000000000 */
[----:B------:R-:W-:-:S01]  /*2a90*/  FADD R219, RZ, R33 ;  /* 0x00000021ffdb7221 */ /* 0x000fc20000000000 */
[----:B------:R-:W-:Y:S01]  /*2aa0*/  FADD R218, RZ, R34 ;  /* 0x00000022ffda7221 */ /* 0x000fe20000000000 */
[----:B------:R-:W-:-:S01]  /*2ab0*/  FADD R217, RZ, R35 ;  /* 0x00000023ffd97221 */ /* 0x000fc20000000000 */
[----:B------:R-:W-:Y:S01]  /*2ac0*/  FADD R216, RZ, R36 ;  /* 0x00000024ffd87221 */ /* 0x000fe20000000000 */
[----:B------:R-:W-:-:S01]  /*2ad0*/  FADD R215, RZ, R37 ;  /* 0x00000025ffd77221 */ /* 0x000fc20000000000 */
[----:B0-----:R-:W-:Y:S01]  /*2ae0*/  FADD R227, RZ, R124 ;  /* 0x0000007cffe37221 */ /* 0x001fe20000000000 */
[----:B------:R-:W-:-:S01]  /*2af0*/  FADD R214, RZ, R38 ;  /* 0x00000026ffd67221 */ /* 0x000fc20000000000 */
[----:B------:R-:W-:Y:S01]  /*2b00*/  FADD R213, RZ, R39 ;  /* 0x00000027ffd57221 */ /* 0x000fe20000000000 */
[----:B------:R-:W-:-:S01]  /*2b10*/  FADD R212, RZ, R40 ;  /* 0x00000028ffd47221 */ /* 0x000fc20000000000 */
[----:B------:R-:W-:Y:S01]  /*2b20*/  FADD R211, RZ, R41 ;  /* 0x00000029ffd37221 */ /* 0x000fe20000000000 */
[----:B------:R0:W-:Y:S01]  /*2b30*/  STL [R1], R227 ;  /* 0x000000e301007387 */ /* 0x0001e20000100800 */
        /* <DEDUP_REMOVED lines=94> */
[----:B0-----:R-:W-:-:S05]  /*3120*/  FADD R227, RZ, R131 ;  /* 0x00000083ffe37221 */ /* 0x001fca0000000000 */
[----:B------:R0:W-:Y:S02]  /*3130*/  STL [R1+0x1c], R227 ;  /* 0x00001ce301007387 */ /* 0x0001e40000100800 */
        /* <DEDUP_REMOVED lines=39> */
[----:B------:R0:W-:Y:S04]  /*33b0*/  STL [R1+0x6c], R227 ;  /* 0x00006ce301007387 */ /* 0x0001e80000100800 */
[----:B0-----:R0:W5:Y:S01]  /*33c0*/  LDL.LU R227, [R1+0xa0] ;  /* 0x0000a00001e37983 */ /* 0x0011620000300800 */
[----:B------:R-:W-:-:S05]  /*33d0*/  UMOV UR6, URZ ;  /* 0x0000003f00067c82 */ /* 0x000fca0008000000 */
.L_x_25:
[----:B------:R-:W-:Y:S01]  /*33e0*/  UIADD3 UR23, UR5, 0x1, URZ ;  /* 0x0000000105177890 */ /* 0x000fe2000fffe03f */
[----:B------:R-:W-:-:S03]  /*33f0*/  UMOV UR8, 0x1 ;  /* 0x0000000100087882 */ /* 0x000fc60000000000 */
[----:B------:R-:W-:-:S04]  /*3400*/  UISETP.NE.AND UP0, UPT, UR23, 0x5, UPT ;  /* 0x000000051700788c */ /* 0x000fc8000bf05270 */
[----:B------:R-:W-:Y:S02]  /*3410*/  USEL UR24, URZ, 0x1, UP0 ;  /* 0x000000013f187887 */ /* 0x000fe40008000000 */
[----:B------:R-:W-:Y:S02]  /*3420*/  USEL UR23, UR23, URZ, UP0 ;  /* 0x0000003f17177287 */ /* 0x000fe40008000000 */
[----:B------:R-:W-:-:S12]  /*3430*/  ULOP3.LUT UR24, UR4, UR24, URZ, 0x3c, !UPT ;  /* 0x0000001804187292 */ /* 0x000fd8000f8e3c3f */
.L_x_20:
[----:B------:R-:W-:-:S06]  /*3440*/  UISETP.GE.AND UP0, UPT, UR19, 0x1, UPT ;  /* 0x000000011300788c */ /* 0x000fcc000bf06270 */
[----:B------:R-:W-:-:S13]  /*3450*/  PLOP3.LUT P0, PT, PT, PT, UP0, 0x80, 0x0 ;  /* 0x000000000000781c */ /* 0x000fda0003f0f008 */
[----:B------:R-:W-:Y:S05]  /*3460*/  @!P0 BRA `(.L_x_26) ;  /* 0x0000001000dc8947 */ /* 0x000fea0003800000 */
[----:B------:R-:W-:Y:S01]  /*3470*/  UMOV UR25, UR19 ;  /* 0x0000001300197c82 */ /* 0x000fe20008000000 */
[----:B------:R-:W-:Y:S01]  /*3480*/  UMOV UR33, UR5 ;  /* 0x0000000500217c82 */ /* 0x000fe20008000000 */
[----:B------:R-:W-:-:S05]  /*3490*/  ULDC UR35, c[0x0][0x50c] ;  /* 0x0001430000237ab9 */ /* 0x000fca0000000800 */
.L_x_34:
[----:B------:R-:W-:-:S06]  /*34a0*/  UISETP.NE.AND UP0, UPT, UR30, 0x3, UPT ;  /* 0x000000031e00788c */ /* 0x000fcc000bf05270 */
[----:B------:R-:W-:-:S13]  /*34b0*/  PLOP3.LUT P1, PT, PT, PT, UP0, 0x80, 0x0 ;  /* 0x000000000000781c */ /* 0x000fda0003f2f008 */
[----:B-----5:R-:W-:Y:S05]  /*34c0*/  @!P1 BRA `(.L_x_27) ;  /* 0x0000000000049947 */ /* 0x020fea0003800000 */
[----:B------:R-:W-:Y:S01]  /*34d0*/  BPT.TRAP 0x1 ;  /* 0x000000040000795c */ /* 0x000fe20000300000 */
.L_x_27:
[----:B------:R-:W-:Y:S01]  /*34e0*/  ULEA UR9, UR23, UR22, 0x3 ;  /* 0x0000001617097291 */ /* 0x000fe2000f8e183f */
[----:B------:R-:W-:-:S05]  /*34f0*/  IMAD.U32 R229, RZ, RZ, UR24 ;  /* 0x00000018ffe57e24 */ /* 0x000fca000f8e00ff */
[----:B------:R-:W-:-:S04]  /*3500*/  SHF.L.U32 R229, R229, 0x1f, RZ ;  /* 0x0000001fe5e57819 */ /* 0x000fc800000006ff */
[----:B------:R1:W2:Y:S01]  /*3510*/  SYNCS.PHASECHK.TRANS64.TRYWAIT P0, [UR9], R229 ;  /* 0x000000e5ff0075a7 */ /* 0x0002a20008000149 */
[----:B------:R-:W-:Y:S05]  /*3520*/  @!P1 BRA `(.L_x_28) ;  /* 0x0000000000049947 */ /* 0x000fea0003800000 */
[----:B------:R-:W-:Y:S01]  /*3530*/  BPT.TRAP 0x1 ;  /* 0x000000040000795c */ /* 0x000fe20000300000 */
.L_x_28:
[----:B--2---:R-:W-:Y:S05]  /*3540*/  @P0 BRA `(.L_x_29) ;  /* 0x0000000000080947 */ /* 0x004fea0003800000 */
[----:B------:R-:W2:Y:S02]  /*3550*/  SYNCS.PHASECHK.TRANS64.TRYWAIT P0, [UR9], R229 ;  /* 0x000000e5ff0075a7 */ /* 0x000ea40008000149 */
[----:B--2---:R-:W-:Y:S05]  /*3560*/  @!P0 BRA `(.L_x_30) ;  /* 0x000000d0002c8947 */ /* 0x004fea0003800000 */
.L_x_29:
[----:B------:R-:W-:Y:S01]  /*3570*/  UIADD3 UR9, UR22, 0x180, URZ ;  /* 0x0000018016097890 */ /* 0x000fe2000fffe03f */
[----:B------:R-:W-:Y:S01]  /*3580*/  WARPGROUP.ARRIVE ;  /* 0x00000000000079c5 */ /* 0x000fe20000000000 */
[----:B------:R-:W-:Y:S02]  /*3590*/  UIADD3 UR10, UR22, 0xa180, URZ ;  /* 0x0000a180160a7890 */ /* 0x000fe4000fffe03f */
[----:B------:R-:W-:Y:S02]  /*35a0*/  USHF.R.U32.HI UR9, URZ, 0x4, UR9 ;  /* 0x000000043f097899 */ /* 0x000fe40008011609 */
[----:B------:R-:W-:Y:S02]  /*35b0*/  USHF.R.U32.HI UR10, URZ, 0x4, UR10 ;  /* 0x000000043f0a7899 */ /* 0x000fe4000801160a */
[----:B------:R-:W-:Y:S02]  /*35c0*/  UISETP.NE.AND UP0, UPT, UR7, URZ, UPT ;  /* 0x0000003f0700728c */ /* 0x000fe4000bf05270 */
[----:B------:R-:W-:-:S02]  /*35d0*/  ULOP3.LUT UR9, UR9, 0x3fff, URZ, 0xc0, !UPT ;  /* 0x00003fff09097892 */ /* 0x000fc4000f8ec03f */
[----:B------:R-:W-:Y:S02]  /*35e0*/  ULOP3.LUT UR10, UR10, 0x3fff, URZ, 0xc0, !UPT ;  /* 0x00003fff0a0a7892 */ /* 0x000fe4000f8ec03f */
[----:B------:R-:W-:Y:S02]  /*35f0*/  USEL UR8, UR8, URZ, !UP0 ;  /* 0x0000003f08087287 */ /* 0x000fe4000c000000 */
[----:B------:R-:W-:Y:S02]  /*3600*/  ULOP3.LUT UR7, UR9, 0x10000, URZ, 0xfc, !UPT ;  /* 0x0001000009077892 */ /* 0x000fe4000f8efc3f */
[----:B------:R-:W-:Y:S02]  /*3610*/  ULOP3.LUT UR10, UR10, 0x10000, URZ, 0xfc, !UPT ;  /* 0x000100000a0a7892 */ /* 0x000fe4000f8efc3f */
[----:B------:R-:W-:Y:S02]  /*3620*/  UISETP.NE.U32.AND UP0, UPT, UR8, URZ, UPT ;  /* 0x0000003f0800728c */ /* 0x000fe4000bf05070 */
[----:B------:R-:W-:-:S02]  /*3630*/  ULEA UR7, UR23, UR7, 0x9 ;  /* 0x0000000717077291 */ /* 0x000fc4000f8e483f */
[----:B------:R-:W-:Y:S01]  /*3640*/  ULEA UR34, UR23, UR10, 0xb ;  /* 0x0000000a17227291 */ /* 0x000fe2000f8e583f */
[----:B------:R-:W-:Y:S01]  /*3650*/  UMOV UR9, 0x40000040 ;  /* 0x4000004000097882 */ /* 0x000fe20000000000 */
[----:B------:R-:W-:Y:S01]  /*3660*/  UMOV UR11, 0x40000040 ;  /* 0x40000040000b7882 */ /* 0x000fe20000000000 */
[----:B------:R-:W-:Y:S02]  /*3670*/  UIADD3 UR6, UR6, 0x4, URZ ;  /* 0x0000000406067890 */ /* 0x000fe4000fffe03f */
[----:B------:R-:W-:Y:S02]  /*3680*/  UMOV UR8, UR7 ;  /* 0x0000000700087c82 */ /* 0x000fe40008000000 */
[----:B------:R-:W-:Y:S02]  /*3690*/  UMOV UR10, UR34 ;  /* 0x00000022000a7c82 */ /* 0x000fe40008000000 */
[----:B------:R-:W-:Y:S01]  /*36a0*/  QGMMA.64x256x32.F32.E5M2.E5M2 R24, gdesc[UR8], R24, UP0 ;  /* 0x03e00000081879f3 */ /* 0x000fe2000bf03818 */
[----:B------:R-:W-:-:S02]  /*36b0*/  UIADD3 UR8, UR7, 0x2, URZ ;  /* 0x0000000207087890 */ /* 0x000fc4000fffe03f */
[----:B------:R-:W-:Y:S01]  /*36c0*/  UIADD3 UR10, UR34, 0x2, URZ ;  /* 0x00000002220a7890 */ /* 0x000fe2000fffe03f */
[----:B------:R-:W-:Y:S01]  /*36d0*/  UMOV UR9, 0x40000040 ;  /* 0x4000004000097882 */ /* 0x000fe20000000000 */
[----:B------:R-:W-:Y:S01]  /*36e0*/  UMOV UR11, 0x40000040 ;  /* 0x40000040000b7882 */ /* 0x000fe20000000000 */
[----:B------:R-:W-:-:S15]  /*36f0*/  UISETP.NE.AND UP0, UPT, UR6, UR35, UPT ;  /* 0x000000230600728c */ /* 0x000fde000bf05270 */
[----:B------:R-:W-:-:S07]  /*3700*/  NOP ;  /* 0x0000000000007918 */ /* 0x000fce0000000000 */
[----:B------:R-:W-:Y:S01]  /*3710*/  QGMMA.64x256x32.F32.E5M2.E5M2 R24, gdesc[UR8], R24 ;  /* 0x03e00000081879f3 */ /* 0x000fe20008703818 */
[----:B------:R-:W-:Y:S02]  /*3720*/  UIADD3 UR8, UR7, 0x4, URZ ;  /* 0x0000000407087890 */ /* 0x000fe4000fffe03f */
[----:B------:R-:W-:Y:S01]  /*3730*/  UIADD3 UR10, UR34, 0x4, URZ ;  /* 0x00000004220a7890 */ /* 0x000fe2000fffe03f */
[----:B------:R-:W-:Y:S01]  /*3740*/  UMOV UR9, 0x40000040 ;  /* 0x4000004000097882 */ /* 0x000fe20000000000 */
[----:B------:R-:W-:-:S15]  /*3750*/  UMOV UR11, 0x40000040 ;  /* 0x40000040000b7882 */ /* 0x000fde0000000000 */
[----:B------:R-:W-:-:S08]  /*3760*/  NOP ;  /* 0x0000000000007918 */ /* 0x000fd00000000000 */
[----:B------:R-:W-:Y:S01]  /*3770*/  QGMMA.64x256x32.F32.E5M2.E5M2 R24, gdesc[UR8], R24 ;  /* 0x03e00000081879f3 */ /* 0x000fe20008703818 */
[----:B------:R-:W-:Y:S02]  /*3780*/  UIADD3 UR8, UR7, 0x6, URZ ;  /* 0x0000000607087890 */ /* 0x000fe4000fffe03f */
[----:B------:R-:W-:Y:S01]  /*3790*/  UIADD3 UR10, UR34, 0x6, URZ ;  /* 0x00000006220a7890 */ /* 0x000fe2000fffe03f */
[----:B------:R-:W-:Y:S01]  /*37a0*/  UMOV UR9, 0x40000040 ;  /* 0x4000004000097882 */ /* 0x000fe20000000000 */
[----:B------:R-:W-:Y:S01]  /*37b0*/  UMOV UR11, 0x40000040 ;  /* 0x40000040000b7882 */ /* 0x000fe20000000000 */
[----:B------:R-:W-:-:S06]  /*37c0*/  USEL UR7, URZ, 0x1, UP0 ;  /* 0x000000013f077887 */ /* 0x000fcc0008000000 */
[----:B------:R-:W-:-:S15]  /*37d0*/  ISETP.NE.AND P0, PT, RZ, UR7, PT ;  /* 0x00000007ff007c0c */ /* 0x000fde000bf05270 */
[----:B------:R-:W-:-:S01]  /*37e0*/  NOP ;  /* 0x0000000000007918 */ /* 0x000fc20000000000 */
[----:B------:R-:W-:Y:S03]  /*37f0*/  QGMMA.64x256x32.F32.E5M2.E5M2 R24, gdesc[UR8], R24, gsb0 ;  /* 0x03e00000081879f3 */ /* 0x000fe60008003818 */
[----:B------:R-:W-:Y:S02]  /*3800*/  WARPGROUP.DEPBAR.LE gsb0, 0x1 ;  /* 0x00008000000079c5 */ /* 0x000fe40000010100 */
[----:B------:R-:W-:Y:S05]  /*3810*/  @!P0 BRA `(.L_x_31) ;  /* 0x0000000c00708947 */ /* 0x000fea0003800000 */
[----:B------:R-:W-:Y:S02]  /*3820*/  WARPGROUP.DEPBAR.LE gsb0, 0x0 ;  /* 0x00008000000079c5 */ /* 0x000fe40000010000 */
[----:B-----5:R-:W-:-:S01]  /*3830*/  FADD R227, R25, R227 ;  /* 0x000000e319e37221 */ /* 0x020fc20000000000 */
[----:B------:R-:W-:Y:S01]  /*3840*/  FADD R226, R26, R226 ;  /* 0x000000e21ae27221 */ /* 0x000fe20000000000 */
[----:B------:R-:W-:-:S01]  /*3850*/  FADD R225, R27, R225 ;  /* 0x000000e11be17221 */ /* 0x000fc20000000000 */
[----:B------:R-:W-:Y:S01]  /*3860*/  FADD R224, R28, R224 ;  /* 0x000000e01ce07221 */ /* 0x000fe20000000000 */
[----:B------:R-:W-:-:S01]  /*3870*/  FADD R223, R29, R223 ;  /* 0x000000df1ddf7221 */ /* 0x000fc20000000000 */
[----:B------:R2:W-:Y:S01]  /*3880*/  STL [R1+0xa0], R227 ;  /* 0x0000a0e301007387 */ /* 0x0005e20000100800 */
[----:B------:R-:W-:-:S01]  /*3890*/  FADD R222, R30, R222 ;  /* 0x000000de1ede7221 */ /* 0x000fc20000000000 */
[----:B------:R-:W-:Y:S01]  /*38a0*/  FADD R221, R31, R221 ;  /* 0x000000dd1fdd7221 */ /* 0x000fe20000000000 */
[----:B------:R-:W-:-:S01]  /*38b0*/  FADD R220, R32, R220 ;  /* 0x000000dc20dc7221 */ /* 0x000fc20000000000 */
[----:B------:R-:W-:Y:S01]  /*38c0*/  FADD R219, R33, R219 ;  /* 0x000000db21db7221 */ /* 0x000fe20000000000 */
[----:B------:R-:W-:-:S01]  /*38d0*/  FADD R218, R34, R218 ;  /* 0x000000da22da7221 */ /* 0x000fc20000000000 */
[----:B------:R-:W-:Y:S01]  /*38e0*/  FADD R217, R35, R217 ;  /* 0x000000d923d97221 */ /* 0x000fe20000000000 */
[----:B------:R-:W-:-:S01]  /*38f0*/  FADD R216, R36, R216 ;  /* 0x000000d824d87221 */ /* 0x000fc20000000000 */
[----:B------:R-:W-:Y:S01]  /*3900*/  FADD R215, R37, R215 ;  /* 0x000000d725d77221 */ /* 0x000fe20000000000 */
[----:B------:R-:W-:-:S01]  /*3910*/  FADD R214, R38, R214 ;  /* 0x000000d626d67221 */ /* 0x000fc20000000000 */
[----:B--2---:R-:W2:Y:S01]  /*3920*/  LDL.LU R227, [R1+0x28] ;  /* 0x0000280001e37983 */ /* 0x004ea20000300800 */
[----:B------:R-:W-:-:S01]  /*3930*/  FADD R213, R39, R213 ;  /* 0x000000d527d57221 */ /* 0x000fc20000000000 */
[----:B------:R-:W-:Y:S01]  /*3940*/  FADD R212, R40, R212 ;  /* 0x000000d428d47221 */ /* 0x000fe20000000000 */
[----:B------:R-:W-:-:S01]  /*3950*/  FADD R211, R41, R211 ;  /* 0x000000d329d37221 */ /* 0x000fc20000000000 */
[----:B------:R3:W-:Y:S01]  /*3960*/  STL [R1+0xa4], R226 ;  /* 0x0000a4e201007387 */ /* 0x0007e20000100800 */
[----:B------:R-:W-:-:S03]  /*3970*/  FADD R228, R24, R228 ;  /* 0x000000e418e47221 */ /* 0x000fc60000000000 */
[----:B---3--:R-:W3:Y:S04]  /*3980*/  LDL.LU R226, [R1+0x24] ;  /* 0x0000240001e27983 */ /* 0x008ee80000300800 */
[----:B------:R4:W-:Y:S04]  /*3990*/  STL [R1+0xa8], R225 ;  /* 0x0000a8e101007387 */ /* 0x0009e80000100800 */
[----:B----4-:R-:W4:Y:S04]  /*39a0*/  LDL.LU R225, [R1+0x20] ;  /* 0x0000200001e17983 */ /* 0x010f280000300800 */
[----:B------:R0:W-:Y:S04]  /*39b0*/  STL [R1+0xac], R224 ;  /* 0x0000ace001007387 */ /* 0x0001e80000100800 */
[----:B0-----:R-:W4:Y:S04]  /*39c0*/  LDL.LU R224, [R1+0x1c] ;  /* 0x00001c0001e07983 */ /* 0x001f280000300800 */
        /* <DEDUP_REMOVED lines=13> */
[----:B0-----:R-:W4:Y:S04]  /*3aa0*/  LDL.LU R217, [R1] ;  /* 0x0000000001d97983 */ /* 0x001f280000300800 */
[----:B------:R-:W-:Y:S04]  /*3ab0*/  STL [R1+0xcc], R216 ;  /* 0x0000ccd801007387 */ /* 0x000fe80000100800 */
[----:B------:R-:W-:Y:S04]  /*3ac0*/  STL [R1+0xd0], R215 ;  /* 0x0000d0d701007387 */ /* 0x000fe80000100800 */
[----:B------:R-:W-:Y:S04]  /*3ad0*/  STL [R1+0xd4], R214 ;  /* 0x0000d4d601007387 */ /* 0x000fe80000100800 */
[----:B------:R-:W-:Y:S04]  /*3ae0*/  STL [R1+0xd8], R213 ;  /* 0x0000d8d501007387 */ /* 0x000fe80000100800 */
[----:B------:R-:W-:Y:S04]  /*3af0*/  STL [R1+0xdc], R212 ;  /* 0x0000dcd401007387 */ /* 0x000fe80000100800 */
[----:B------:R0:W-:Y:S01]  /*3b00*/  STL [R1+0xe0], R211 ;  /* 0x0000e0d301007387 */ /* 0x0001e20000100800 */
[----:B--2---:R-:W-:-:S01]  /*3b10*/  FADD R227, R134, R227 ;  /* 0x000000e386e37221 */ /* 0x004fc20000000000 */
[----:B---3--:R-:W-:Y:S01]  /*3b20*/  FADD R226, R133, R226 ;  /* 0x000000e285e27221 */ /* 0x008fe20000000000 */
[----:B----4-:R-:W-:-:S01]  /*3b30*/  FADD R225, R132, R225 ;  /* 0x000000e184e17221 */ /* 0x010fc20000000000 */
[----:B------:R-:W-:Y:S01]  /*3b40*/  FADD R224, R131, R224 ;  /* 0x000000e083e07221 */ /* 0x000fe20000000000 */
[----:B------:R-:W-:-:S01]  /*3b50*/  FADD R223, R130, R223 ;  /* 0x000000df82df7221 */ /* 0x000fc20000000000 */
[----:B------:R-:W-:Y:S01]  /*3b60*/  FADD R222, R129, R222 ;  /* 0x000000de81de7221 */ /* 0x000fe20000000000 */
[----:B------:R-:W-:-:S01]  /*3b70*/  FADD R221, R128, R221 ;  /* 0x000000dd80dd7221 */ /* 0x000fc20000000000 */
[----:B------:R-:W-:Y:S01]  /*3b80*/  FADD R220, R127, R220 ;  /* 0x000000dc7fdc7221 */ /* 0x000fe20000000000 */
[----:B------:R-:W-:-:S01]  /*3b90*/  FADD R219, R126, R219 ;  /* 0x000000db7edb7221 */ /* 0x000fc20000000000 */
[----:B------:R-:W-:Y:S01]  /*3ba0*/  FADD R218, R125, R218 ;  /* 0x000000da7dda7221 */ /* 0x000fe20000000000 */
[----:B------:R-:W-:-:S05]  /*3bb0*/  FADD R217, R124, R217 ;  /* 0x000000d97cd97221 */ /* 0x000fca0000000000 */
[----:B------:R2:W-:Y:S04]  /*3bc0*/  STL [R1], R217 ;  /* 0x000000d901007387 */ /* 0x0005e80000100800 */
[----:B------:R3:W-:Y:S04]  /*3bd0*/  STL [R1+0x4], R218 ;  /* 0x000004da01007387 */ /* 0x0007e80000100800 */
[----:B------:R4:W-:Y:S04]  /*3be0*/  STL [R1+0x8], R219 ;  /* 0x000008db01007387 */ /* 0x0009e80000100800 */
[----:B------:R1:W-:Y:S04]  /*3bf0*/  STL [R1+0xc], R220 ;  /* 0x00000cdc01007387 */ /* 0x0003e80000100800 */
[----:B------:R1:W-:Y:S04]  /*3c00*/  STL [R1+0x10], R221 ;  /* 0x000010dd01007387 */ /* 0x0003e80000100800 */
[----:B------:R1:W-:Y:S04]  /*3c10*/  STL [R1+0x14], R222 ;  /* 0x000014de01007387 */ /* 0x0003e80000100800 */
[----:B------:R1:W-:Y:S04]  /*3c20*/  STL [R1+0x18], R223 ;  /* 0x000018df01007387 */ /* 0x0003e80000100800 */
[----:B------:R1:W-:Y:S04]  /*3c30*/  STL [R1+0x1c], R224 ;  /* 0x00001ce001007387 */ /* 0x0003e80000100800 */
[----:B0-----:R-:W4:Y:S04]  /*3c40*/  LDL.LU R211, [R1+0x2c] ;  /* 0x00002c0001d37983 */ /* 0x001f280000300800 */
[----:B------:R0:W-:Y:S04]  /*3c50*/  STL [R1+0x20], R225 ;  /* 0x000020e101007387 */ /* 0x0001e80000100800 */
[----:B------:R-:W4:Y:S04]  /*3c60*/  LDL.LU R212, [R1+0x30] ;  /* 0x0000300001d47983 */ /* 0x000f280000300800 */
[----:B------:R0:W-:Y:S04]  /*3c70*/  STL [R1+0x24], R226 ;  /* 0x000024e201007387 */ /* 0x0001e80000100800 */
[----:B------:R-:W4:Y:S04]  /*3c80*/  LDL.LU R213, [R1+0x34] ;  /* 0x0000340001d57983 */ /* 0x000f280000300800 */
[----:B------:R0:W-:Y:S04]  /*3c90*/  STL [R1+0x28], R227 ;  /* 0x000028e301007387 */ /* 0x0001e80000100800 */
[----:B------:R-:W4:Y:S04]  /*3ca0*/  LDL.LU R214, [R1+0x38] ;  /* 0x0000380001d67983 */ /* 0x000f280000300800 */
[----:B------:R-:W4:Y:S04]  /*3cb0*/  LDL.LU R215, [R1+0x3c] ;  /* 0x00003c0001d77983 */ /* 0x000f280000300800 */
[----:B------:R-:W4:Y:S04]  /*3cc0*/  LDL.LU R216, [R1+0x40] ;  /* 0x0000400001d87983 */ /* 0x000f280000300800 */
[----:B--2---:R-:W2:Y:S04]  /*3cd0*/  LDL.LU R217, [R1+0x44] ;  /* 0x0000440001d97983 */ /* 0x004ea80000300800 */
[----:B---3--:R-:W3:Y:S04]  /*3ce0*/  LDL.LU R218, [R1+0x48] ;  /* 0x0000480001da7983 */ /* 0x008ee80000300800 */
[----:B----4-:R-:W4:Y:S04]  /*3cf0*/  LDL.LU R219, [R1+0x4c] ;  /* 0x00004c0001db7983 */ /* 0x010f280000300800 */
[----:B-1----:R-:W4:Y:S04]  /*3d00*/  LDL.LU R220, [R1+0x50] ;  /* 0x0000500001dc7983 */ /* 0x002f280000300800 */
[----:B------:R-:W4:Y:S04]  /*3d10*/  LDL.LU R221, [R1+0x54] ;  /* 0x0000540001dd7983 */ /* 0x000f280000300800 */
[----:B------:R-:W4:Y:S04]  /*3d20*/  LDL.LU R222, [R1+0x58] ;  /* 0x0000580001de7983 */ /* 0x000f280000300800 */
[----:B------:R-:W4:Y:S04]  /*3d30*/  LDL.LU R223, [R1+0x5c] ;  /* 0x00005c0001df7983 */ /* 0x000f280000300800 */
[----:B------:R-:W4:Y:S04]  /*3d40*/  LDL.LU R224, [R1+0x60] ;  /* 0x0000600001e07983 */ /* 0x000f280000300800 */
[----:B0-----:R-:W4:Y:S04]  /*3d50*/  LDL.LU R225, [R1+0x64] ;  /* 0x0000640001e17983 */ /* 0x001f280000300800 */
[----:B------:R-:W4:Y:S04]  /*3d60*/  LDL.LU R226, [R1+0x68] ;  /* 0x0000680001e27983 */ /* 0x000f280000300800 */
[----:B------:R-:W4:Y:S01]  /*3d70*/  LDL.LU R227, [R1+0x6c] ;  /* 0x00006c0001e37983 */ /* 0x000f220000300800 */
[----:B------:R-:W-:-:S05]  /*3d80*/  FADD R211, R135, R211 ;  /* 0x000000d387d37221 */ /* 0x000fca0000000000 */
[----:B------:R0:W-:Y:S01]  /*3d90*/  STL [R1+0x2c], R211 ;  /* 0x00002cd301007387 */ /* 0x0001e20000100800 */
[----:B------:R-:W-:-:S03]  /*3da0*/  FADD R212, R136, R212 ;  /* 0x000000d488d47221 */ /* 0x000fc60000000000 */
[----:B0-----:R0:W5:Y:S01]  /*3db0*/  LDL.LU R211, [R1+0xe0] ;  /* 0x0000e00001d37983 */ /* 0x0011620000300800 */
[----:B------:R-:W-:-:S03]  /*3dc0*/  FADD R213, R137, R213 ;  /* 0x000000d589d57221 */ /* 0x000fc60000000000 */
[----:B------:R1:W-:Y:S01]  /*3dd0*/  STL [R1+0x30], R212 ;  /* 0x000030d401007387 */ /* 0x0003e20000100800 */
[----:B------:R-:W-:-:S01]  /*3de0*/  FADD R214, R138, R214 ;  /* 0x000000d68ad67221 */ /* 0x000fc20000000000 */
[----:B------:R-:W-:Y:S02]  /*3df0*/  FADD R215, R139, R215 ;  /* 0x000000d78bd77221 */ /* 0x000fe40000000000 */
[----:B-1----:R0:W5:Y:S01]  /*3e00*/  LDL.LU R212, [R1+0xdc] ;  /* 0x0000dc0001d47983 */ /* 0x0021620000300800 */
[----:B------:R-:W-:-:S03]  /*3e10*/  FADD R216, R140, R216 ;  /* 0x000000d88cd87221 */ /* 0x000fc60000000000 */
[----:B------:R1:W-:Y:S01]  /*3e20*/  STL [R1+0x34], R213 ;  /* 0x000034d501007387 */ /* 0x0003e20000100800 */
[----:B--2---:R-:W-:-:S03]  /*3e30*/  FADD R217, R141, R217 ;  /* 0x000000d98dd97221 */ /* 0x004fc60000000000 */
[----:B-1----:R0:W5:Y:S01]  /*3e40*/  LDL.LU R213, [R1+0xd8] ;  /* 0x0000d80001d57983 */ /* 0x0021620000300800 */
[----:B---3--:R-:W-:-:S03]  /*3e50*/  FADD R218, R142, R218 ;  /* 0x000000da8eda7221 */ /* 0x008fc60000000000 */
[----:B------:R1:W-:Y:S01]  /*3e60*/  STL [R1+0x38], R214 ;  /* 0x000038d601007387 */ /* 0x0003e20000100800 */
[----:B----4-:R-:W-:-:S01]  /*3e70*/  FADD R219, R143, R219 ;  /* 0x000000db8fdb7221 */ /* 0x010fc20000000000 */
[----:B------:R-:W-:Y:S02]  /*3e80*/  FADD R220, R144, R220 ;  /* 0x000000dc90dc7221 */ /* 0x000fe40000000000 */
[----:B-1----:R0:W5:Y:S04]  /*3e90*/  LDL.LU R214, [R1+0xd4] ;  /* 0x0000d40001d67983 */ /* 0x0021680000300800 */
[----:B------:R1:W-:Y:S01]  /*3ea0*/  STL [R1+0x3c], R215 ;  /* 0x00003cd701007387 */ /* 0x0003e20000100800 */
[----:B------:R-:W-:-:S01]  /*3eb0*/  FADD R221, R145, R221 ;  /* 0x000000dd91dd7221 */ /* 0x000fc20000000000 */
[----:B------:R-:W-:-:S02]  /*3ec0*/  FADD R222, R146, R222 ;  /* 0x000000de92de7221 */ /* 0x000fc40000000000 */
[----:B-1----:R0:W5:Y:S04]  /*3ed0*/  LDL.LU R215, [R1+0xd0] ;  /* 0x0000d00001d77983 */ /* 0x0021680000300800 */
[----:B------:R1:W-:Y:S01]  /*3ee0*/  STL [R1+0x40], R216 ;  /* 0x000040d801007387 */ /* 0x0003e20000100800 */
[----:B------:R-:W-:-:S03]  /*3ef0*/  FADD R223, R147, R223 ;  /* 0x000000df93df7221 */ /* 0x000fc60000000000 */
        /* <DEDUP_REMOVED lines=13> */
[----:B------:R1:W-:Y:S04]  /*3fd0*/  STL [R1+0x54], R221 ;  /* 0x000054dd01007387 */ /* 0x0003e80000100800 */
        /* <DEDUP_REMOVED lines=12> */
[----:B-1----:R0:W5:Y:S01]  /*40a0*/  LDL.LU R227, [R1+0xa0] ;  /* 0x0000a00001e37983 */ /* 0x0021620000300800 */
        /* <DEDUP_REMOVED lines=82> */
[----:B0-----:R-:W-:-:S06]  /*45d0*/  UMOV UR6, URZ ;  /* 0x0000003f00067c82 */ /* 0x001fcc0008000000 */
.L_x_31:
[----:B------:R-:W-:Y:S05]  /*45e0*/  @!P1 BRA `(.L_x_32) ;  /* 0x0000000000049947 */ /* 0x000fea0003800000 */
[----:B------:R-:W-:Y:S01]  /*45f0*/  BPT.TRAP 0x1 ;  /* 0x000000040000795c */ /* 0x000fe20000300000 */
.L_x_32:
[----:B------:R2:W-:Y:S04]  /*4600*/  STL [R1+0xa4], R2 ;  /* 0x0000a40201007387 */ /* 0x0005e80000100800 */
[----:B--2---:R-:W2:Y:S04]  /*4610*/  LDL R2, [R1+0x70] ;  /* 0x0000700001027983 */ /* 0x004ea80000100800 */
[----:B-----5:R3:W-:Y:S04]  /*4620*/  STL [R1+0xa0], R0 ;  /* 0x0000a00001007387 */ /* 0x0207e80000100800 */
[----:B---3--:R-:W3:Y:S01]  /*4630*/  LDL R0, [R1+0x78] ;  /* 0x0000780001007983 */ /* 0x008ee20000100800 */
[----:B-1----:R-:W-:Y:S01]  /*4640*/  IMAD.U32 R229, RZ, RZ, UR33 ;  /* 0x00000021ffe57e24 */ /* 0x002fe2000f8e00ff */
[----:B--2---:R-:W-:-:S02]  /*4650*/  ISETP.NE.AND P0, PT, R2, RZ, PT ;  /* 0x000000ff0200720c */ /* 0x004fc40003f05270 */
[----:B------:R1:W5:Y:S11]  /*4660*/  LDL.LU R2, [R1+0xa4] ;  /* 0x0000a40001027983 */ /* 0x0003760000300800 */
[----:B------:R-:W-:-:S05]  /*4670*/  @P0 LEA R229, R229, UR22, 0x3 ;  /* 0x00000016e5e50c11 */ /* 0x000fca000f8e18ff */
[----:B------:R-:W-:-:S05]  /*4680*/  @P0 VIADD R229, R229, 0x28 ;  /* 0x00000028e5e50836 */ /* 0x000fca0000000000 */
[----:B---3--:R-:W-:Y:S02]  /*4690*/  @P0 PRMT R229, R0, 0x654, R229 ;  /* 0x0000065400e50816 */ /* 0x008fe400000000e5 */
[----:B------:R1:W5:Y:S01]  /*46a0*/  LDL.LU R0, [R1+0xa0] ;  /* 0x0000a00001007983 */ /* 0x0003620000300800 */
[----:B------:R-:W-:Y:S01]  /*46b0*/  UISETP.GT.U32.AND UP0, UPT, UR15, 0x1, UPT ;  /* 0x000000010f00788c */ /* 0x000fe2000bf04070 */
[----:B------:R1:W-:Y:S05]  /*46c0*/  @P0 SYNCS.ARRIVE.TRANS64.RED.A1T0 RZ, [R229+URZ], RZ ;  /* 0x000000ffe5ff09a7 */ /* 0x0003ea000810043f */
[----:B------:R-:W-:-:S13]  /*46d0*/  PLOP3.LUT P0, PT, PT, PT, UP0, 0x80, 0x0 ;  /* 0x000000000000781c */ /* 0x000fda0003f0f008 */
[----:B-1----:R-:W-:Y:S05]  /*46e0*/  @P0 BRA `(.L_x_33) ;  /* 0x0000000000040947 */ /* 0x002fea0003800000 */
[----:B------:R-:W-:Y:S01]  /*46f0*/  BPT.TRAP 0x1 ;  /* 0x000000040000795c */ /* 0x000fe20000300000 */
.L_x_33:
[----:B------:R-:W-:Y:S02]  /*4700*/  UISETP.GT.AND UP2, UPT, UR25, 0x1, UPT ;  /* 0x000000011900788c */ /* 0x000fe4000bf44270 */
[----:B------:R-:W-:Y:S02]  /*4710*/  UIADD3 UR23, UR23, 0x1, URZ ;  /* 0x0000000117177890 */ /* 0x000fe4000fffe03f */
[----:B------:R-:W-:Y:S02]  /*4720*/  UIADD3 UR33, UR33, 0x1, URZ ;  /* 0x0000000121217890 */ /* 0x000fe4000fffe03f */
[----:B------:R-:W-:Y:S01]  /*4730*/  PLOP3.LUT P0, PT, PT, PT, UP2, 0x80, 0x0 ;  /* 0x000000000000781c */ /* 0x000fe20003f0f028 */
[----:B------:R-:W-:Y:S02]  /*4740*/  UISETP.NE.AND UP0, UPT, UR23, 0x5, UPT ;  /* 0x000000051700788c */ /* 0x000fe4000bf05270 */
[----:B------:R-:W-:Y:S02]  /*4750*/  UIADD3 UR9, UR25, -0x1, URZ ;  /* 0xffffffff19097890 */ /* 0x000fe4000fffe03f */
[----:B------:R-:W-:-:S02]  /*4760*/  USEL UR8, URZ, 0x1, UP0 ;  /* 0x000000013f087887 */ /* 0x000fc40008000000 */
[----:B------:R-:W-:Y:S02]  /*4770*/  UISETP.NE.AND UP1, UPT, UR33, 0x5, UPT ;  /* 0x000000052100788c */ /* 0x000fe4000bf25270 */
[----:B------:R-:W-:Y:S02]  /*4780*/  ULOP3.LUT UR24, UR24, UR8, URZ, 0x3c, !UPT ;  /* 0x0000000818187292 */ /* 0x000fe4000f8e3c3f */
[----:B------:R-:W-:Y:S02]  /*4790*/  USEL UR23, UR23, URZ, UP0 ;  /* 0x0000003f17177287 */ /* 0x000fe40008000000 */
[----:B------:R-:W-:Y:S01]  /*47a0*/  USEL UR33, UR33, URZ, UP1 ;  /* 0x0000003f21217287 */ /* 0x000fe20008800000 */
[----:B------:R-:W-:Y:S01]  /*47b0*/  UMOV UR8, 0x1 ;  /* 0x0000000100087882 */ /* 0x000fe20000000000 */
[----:B------:R-:W-:Y:S01]  /*47c0*/  UMOV UR25, UR9 ;  /* 0x0000000900197c82 */ /* 0x000fe20008000000 */
[----:B------:R-:W-:Y:S09]  /*47d0*/  @P0 BRA `(.L_x_34) ;  /* 0xffffffec00300947 */ /* 0x000ff2000383ffff */
.L_x_26:
[----:B------:R-:W-:-:S04]  /*47e0*/  UISETP.NE.AND UP0, UPT, UR6, URZ, UPT ;  /* 0x0000003f0600728c */ /* 0x000fc8000bf05270 */
[----:B------:R-:W-:-:S06]  /*47f0*/  USEL UR6, URZ, 0x1, !UP0 ;  /* 0x000000013f067887 */ /* 0x000fcc000c000000 */
[----:B------:R-:W-:-:S13]  /*4800*/  ISETP.NE.AND P0, PT, RZ, UR6, PT ;  /* 0x00000006ff007c0c */ /* 0x000fda000bf05270 */
[----:B------:R-:W-:Y:S05]  /*4810*/  @!P0 BRA `(.L_x_35) ;  /* 0x0000000c00c48947 */ /* 0x000fea0003800000 */
[----:B------:R-:W-:Y:S02]  /*4820*/  WARPGROUP.DEPBAR.LE gsb0, 0x0 ;  /* 0x00008000000079c5 */ /* 0x000fe40000010000 */
[----:B-----5:R-:W-:Y:S01]  /*4830*/  FADD R227, R25, R227 ;  /* 0x000000e319e37221 */ /* 0x020fe20000000000 */
[----:B------:R-:W-:-:S04]  /*4840*/  FADD R228, R24, R228 ;  /* 0x000000e418e47221 */ /* 0x000fc80000000000 */
[----:B------:R1:W-:Y:S04]  /*4850*/  STL [R1+0xa0], R227 ;  /* 0x0000a0e301007387 */ /* 0x0003e80000100800 */
[----:B-1----:R-:W2:Y:S04]  /*4860*/  LDL.LU R227, [R1+0x6c] ;  /* 0x00006c0001e37983 */ /* 0x002ea80000300800 */
[----:B--2---:R1:W-:Y:S04]  /*4870*/  STL [R1+0xa4], R227 ;  /* 0x0000a4e301007387 */ /* 0x0043e80000100800 */
        /* <DEDUP_REMOVED lines=52> */
[----:B-1----:R-:W2:Y:S01]  /*4bc0*/  LDL.LU R227, [R1] ;  /* 0x0000000001e37983 */ /* 0x002ea20000300800 */
[----:B------:R-:W-:Y:S01]  /*4bd0*/  FADD R226, R26, R226 ;  /* 0x000000e21ae27221 */ /* 0x000fe20000000000 */
        /* <DEDUP_REMOVED lines=97> */
[----:B--2---:R-:W-:-:S05]  /*51f0*/  FADD R227, R124, R227 ;  /* 0x000000e37ce37221 */ /* 0x004fca0000000000 */
[----:B------:R1:W-:Y:S04]  /*5200*/  STL [R1], R227 ;  /* 0x000000e301007387 */ /* 0x0003e80000100800 */
[----:B-1----:R-:W2:Y:S02]  /*5210*/  LDL.LU R227, [R1+0x10c] ;  /* 0x00010c0001e37983 */ /* 0x002ea40000300800 */
[----:B--2---:R-:W-:-:S05]  /*5220*/  FADD R227, R125, R227 ;  /* 0x000000e37de37221 */ /* 0x004fca0000000000 */
[----:B------:R1:W-:Y:S04]  /*5230*/  STL [R1+0x4], R227 ;  /* 0x000004e301007387 */ /* 0x0003e80000100800 */
        /* <DEDUP_REMOVED lines=78> */
[----:B-1----:R1:W5:Y:S02]  /*5720*/  LDL.LU R227, [R1+0xa0] ;  /* 0x0000a00001e37983 */ /* 0x0023640000300800 */
.L_x_35:
[----:B------:R-:W-:-:S04]  /*5730*/  IMAD.U32 R229, RZ, RZ, UR26 ;  /* 0x0000001affe57e24 */ /* 0x000fc8000f8e00ff */
[----:B------:R2:W-:Y:S01]  /*5740*/  SYNCS.ARRIVE.TRANS64.A1T0 RZ, [R229+UR28], RZ ;  /* 0x000000ffe5ff79a7 */ /* 0x0005e2000810001c */
[----:B------:R-:W-:Y:S02]  /*5750*/  WARPGROUP.DEPBAR.LE gsb0, 0x0 ;  /* 0x00008000000079c5 */ /* 0x000fe40000010000 */
[----:B------:R-:W3:Y:S02]  /*5760*/  LDC R24, c[0x0][0x28c] ;  /* 0x0000a300ff187b82 */ /* 0x000ee40000000800 */
[----:B---3--:R-:W-:-:S13]  /*5770*/  ISETP.GE.AND P0, PT, R24, 0x1, PT ;  /* 0x000000011800780c */ /* 0x008fda0003f06270 */
[----:B--2---:R-:W-:Y:S05]  /*5780*/  @!P0 BRA `(.L_x_36) ;  /* 0x0000000000688947 */ /* 0x004fea0003800000 */
[----:B------:R-:W-:-:S06]  /*5790*/  UISETP.NE.AND UP0, UPT, UR30, 0x3, UPT ;  /* 0x000000031e00788c */ /* 0x000fcc000bf05270 */
[----:B------:R-:W-:-:S13]  /*57a0*/  PLOP3.LUT P0, PT, PT, PT, UP0, 0x80, 0x0 ;  /* 0x000000000000781c */ /* 0x000fda0003f0f008 */
[----:B------:R-:W-:Y:S05]  /*57b0*/  @!P0 BRA `(.L_x_37) ;  /* 0x0000000000048947 */ /* 0x000fea0003800000 */
[----:B------:R-:W-:Y:S01]  /*57c0*/  BPT.TRAP 0x1 ;  /* 0x000000040000795c */ /* 0x000fe20000300000 */
.L_x_37:
[----:B-----5:R2:W-:Y:S04]  /*57d0*/  STL [R1+0xa4], R2 ;  /* 0x0000a40201007387 */ /* 0x0205e80000100800 */
[----:B--2---:R-:W2:Y:S04]  /*57e0*/  LDL R2, [R1+0x70] ;  /* 0x0000700001027983 */ /* 0x004ea80000100800 */
[----:B------:R3:W-:Y:S04]  /*57f0*/  STL [R1+0xa0], R0 ;  /* 0x0000a00001007387 */ /* 0x0007e80000100800 */
[----:B---3--:R-:W3:Y:S01]  /*5800*/  LDL R0, [R1+0x78] ;  /* 0x0000780001007983 */ /* 0x008ee20000100800 */
[----:B--2---:R-:W-:-:S03]  /*5810*/  ISETP.NE.AND P0, PT, R2, RZ, PT ;  /* 0x000000ff0200720c */ /* 0x004fc60003f05270 */
[----:B------:R2:W5:Y:S10]  /*5820*/  LDL.LU R2, [R1+0xa4] ;  /* 0x0000a40001027983 */ /* 0x0005740000300800 */
[----:B------:R-:W-:-:S05]  /*5830*/  VOTEU.ANY UP0, P0 ;  /* 0x00000000003f7886 */ /* 0x000fca0000000100 */
[----:B------:R-:W-:-:S06]  /*5840*/  @UP0 UIADD3 UR6, UR19, UR5, URZ ;  /* 0x0000000513060290 */ /* 0x000fcc000fffe03f */
[----:B------:R-:W-:Y:S02]  /*5850*/  IMAD.U32 R24, RZ, RZ, UR6 ;  /* 0x00000006ff187e24 */ /* 0x000fe4000f8e00ff */
[----:B------:R-:W-:Y:S02]  /*5860*/  IMAD.U32 R27, RZ, RZ, UR6 ;  /* 0x00000006ff1b7e24 */ /* 0x000fe4000f8e00ff */
[----:B------:R-:W-:-:S05]  /*5870*/  @P0 IMAD.WIDE.U32 R24, R24, -0x33333333, RZ ;  /* 0xcccccccd18180825 */ /* 0x000fca00078e00ff */
[----:B------:R-:W-:-:S05]  /*5880*/  @P0 SHF.R.U32.HI R24, RZ, 0x2, R25 ;  /* 0x00000002ff180819 */ /* 0x000fca0000011619 */
[----:B------:R-:W-:-:S05]  /*5890*/  @P0 IMAD R24, R24, -0x5, R27 ;  /* 0xfffffffb18180824 */ /* 0x000fca00078e021b */
[----:B------:R-:W-:-:S05]  /*58a0*/  @P0 LEA R24, R24, UR22, 0x3 ;  /* 0x0000001618180c11 */ /* 0x000fca000f8e18ff */
[----:B------:R-:W-:-:S05]  /*58b0*/  @P0 VIADD R24, R24, 0x28 ;  /* 0x0000002818180836 */ /* 0x000fca0000000000 */
[----:B---3--:R-:W-:Y:S02]  /*58c0*/  @P0 PRMT R24, R0, 0x654, R24 ;  /* 0x0000065400180816 */ /* 0x008fe40000000018 */
[----:B------:R2:W5:Y:S01]  /*58d0*/  LDL.LU R0, [R1+0xa0] ;  /* 0x0000a00001007983 */ /* 0x0005620000300800 */
[----:B------:R-:W-:Y:S01]  /*58e0*/  UISETP.GT.U32.AND UP0, UPT, UR15, 0x1, UPT ;  /* 0x000000010f00788c */ /* 0x000fe2000bf04070 */
[----:B------:R2:W-:Y:S05]  /*58f0*/  @P0 SYNCS.ARRIVE.TRANS64.RED.A1T0 RZ, [R24+URZ], RZ ;  /* 0x000000ff18ff09a7 */ /* 0x0005ea000810043f */
[----:B------:R-:W-:-:S13]  /*5900*/  PLOP3.LUT P0, PT, PT, PT, UP0, 0x80, 0x0 ;  /* 0x000000000000781c */ /* 0x000fda0003f0f008 */
[----:B--2---:R-:W-:Y:S05]  /*5910*/  @P0 BRA `(.L_x_36) ;  /* 0x0000000000040947 */ /* 0x004fea0003800000 */
[----:B------:R-:W-:Y:S01]  /*5920*/  BPT.TRAP 0x1 ;  /* 0x000000040000795c */ /* 0x000fe20000300000 */
.L_x_36:
[----:B-----5:R2:W-:Y:S01]  /*5930*/  STL [R1+0xa0], R0 ;  /* 0x0000a00001007387 */ /* 0x0205e20000100800 */
[----:B------:R-:W-:Y:S01]  /*5940*/  IMAD.U32 R24, RZ, RZ, UR27 ;  /* 0x0000001bff187e24 */ /* 0x000fe2000f8e00ff */
[----:B------:R-:W-:Y:S01]  /*5950*/  UIADD3 UR5, UR29, UR5, URZ ;  /* 0x000000051d057290 */ /* 0x000fe2000fffe03f */
[----:B------:R-:W3:Y:S01]  /*5960*/  LDC R35, c[0x0][0x288] ;  /* 0x0000a200ff237b82 */ /* 0x000ee20000000800 */
[----:B--2---:R-:W2:Y:S02]  /*5970*/  LDL R0, [R1+0x8c] ;  /* 0x00008c0001007983 */ /* 0x004ea40000100800 */
[----:B------:R-:W-:Y:S01]  /*5980*/  SHF.L.U32 R24, R24, 0x1f, RZ ;  /* 0x0000001f18187819 */ /* 0x000fe200000006ff */
[----:B------:R-:W-:Y:S02]  /*5990*/  UISETP.GT.U32.AND UP0, UPT, UR5, 0x4, UPT ;  /* 0x000000040500788c */ /* 0x000fe4000bf04070 */
[----:B------:R-:W-:Y:S01]  /*59a0*/  UISETP.GE.U32.AND UP1, UPT, UR29, 0x5, UPT ;  /* 0x000000051d00788c */ /* 0x000fe2000bf26070 */
[----:B------:R-:W4:Y:S01]  /*59b0*/  SYNCS.PHASECHK.TRANS64.TRYWAIT P0, [UR18+0x8], R24 ;  /* 0x00000818ff0075a7 */ /* 0x000f220008000152 */
[----:B------:R-:W-:-:S02]  /*59c0*/  UISETP.LT.U32.AND UP0, UPT, UR29, 0x5, UP0 ;  /* 0x000000051d00788c */ /* 0x000fc40008701070 */
[----:B------:R-:W-:Y:S02]  /*59d0*/  UIMAD.WIDE.U32 UR6, UR5, -0x33333333, URZ ;  /* 0xcccccccd050678a5 */ /* 0x000fe4000f8e003f */
[----:B------:R-:W-:Y:S02]  /*59e0*/  USEL UR8, URZ, 0x1, !UP0 ;  /* 0x000000013f087887 */ /* 0x000fe4000c000000 */
[----:B------:R-:W-:Y:S01]  /*59f0*/  USHF.R.U32.HI UR6, URZ, 0x2, UR7 ;  /* 0x000000023f067899 */ /* 0x000fe20008011607 */
[----:B--2---:R-:W-:Y:S02]  /*5a00*/  IMAD.SHL.U32 R32, R0, 0x2, RZ ;  /* 0x0000000200207824 */ /* 0x004fe400078e00ff */
[----:B------:R2:W5:Y:S01]  /*5a10*/  LDL.LU R0, [R1+0xa0] ;  /* 0x0000a00001007983 */ /* 0x0005620000300800 */
[----:B------:R-:W-:Y:S02]  /*5a20*/  ULOP3.LUT UR4, UR4, UR8, URZ, 0x3c, !UPT ;  /* 0x0000000804047292 */ /* 0x000fe4000f8e3c3f */
[----:B------:R-:W-:Y:S01]  /*5a30*/  UIMAD UR5, UR6, -0x5, UR5 ;  /* 0xfffffffb060578a4 */ /* 0x000fe2000f8e0205 */
[----:B------:R-:W-:Y:S01]  /*5a40*/  SHF.R.S32.HI R33, RZ, 0x1f, R32 ;  /* 0x0000001fff217819 */ /* 0x000fe20000011420 */
[----:B------:R-:W-:Y:S01]  /*5a50*/  @UP1 ULOP3.LUT UR4, UR4, 0x1, UR6, 0x78, !UPT ;  /* 0x0000000104041892 */ /* 0x000fe2000f8e7806 */
[----:B---34-:R-:W-:Y:S11]  /*5a60*/  @!P0 BRA `(.L_x_38) ;  /* 0x000000ac000c8947 */ /* 0x018ff60003800000 */
.L_x_325:
[----:B------:R4:W-:Y:S01]  /*5a70*/  STL [R1+0xa8], R3 ;  /* 0x0000a80301007387 */ /* 0x0009e20000100800 */
[----:B------:R-:W-:Y:S01]  /*5a80*/  ULDC.64 UR6, c[0x0][0x5d0] ;  /* 0x0001740000067ab9 */ /* 0x000fe20000000a00 */
[----:B------:R-:W-:Y:S02]  /*5a90*/  ULDC UR8, c[0x0][0x284] ;  /* 0x0000a10000087ab9 */ /* 0x000fe40000000800 */
[----:B----4-:R-:W4:Y:S04]  /*5aa0*/  LDL.LU R3, [R1+0x88] ;  /* 0x0000880001037983 */ /* 0x010f280000300800 */
[----:B------:R0:W-:Y:S04]  /*5ab0*/  STL [R1+0xa4], R2 ;  /* 0x0000a40201007387 */ /* 0x0001e80000100800 */
[----:B0-----:R-:W2:Y:S04]  /*5ac0*/  LDL R2, [R1+0x84] ;  /* 0x0000840001027983 */ /* 0x001ea80000100800 */
[----:B-----5:R0:W-:Y:S04]  /*5ad0*/  STL [R1+0xa0], R0 ;  /* 0x0000a00001007387 */ /* 0x0201e80000100800 */
[----:B0-----:R-:W3:Y:S01]  /*5ae0*/  LDL R0, [R1+0x74] ;  /* 0x0000740001007983 */ /* 0x001ee20000100800 */
[----:B----4-:R-:W-:-:S03]  /*5af0*/  IMAD.SHL.U32 R37, R3, 0x100, RZ ;  /* 0x0000010003257824 */ /* 0x010fc600078e00ff */
[----:B------:R0:W5:Y:S01]  /*5b00*/  LDL.LU R3, [R1+0xa8] ;  /* 0x0000a80001037983 */ /* 0x0001620000300800 */
[----:B--2---:R-:W-:-:S03]  /*5b10*/  IMAD.SHL.U32 R34, R2, 0x40, RZ ;  /* 0x0000004002227824 */ /* 0x004fc600078e00ff */
[----:B------:R0:W5:Y:S01]  /*5b20*/  LDL.LU R2, [R1+0xa4] ;  /* 0x0000a40001027983 */ /* 0x0001620000300800 */
[----:B---3--:R-:W-:Y:S01]  /*5b30*/  SHF.R.S32.HI R38, RZ, 0x1f, R0 ;  /* 0x0000001fff267819 */ /* 0x008fe20000011400 */
[----:B------:R-:W-:-:S04]  /*5b40*/  IMAD.WIDE.U32 R24, R0, UR6, R32 ;  /* 0x0000000600187c25 */ /* 0x000fc8000f8e0020 */
[----:B------:R-:W-:-:S04]  /*5b50*/  IMAD R26, R38, UR6, RZ ;  /* 0x00000006261a7c24 */ /* 0x000fc8000f8e02ff */
[----:B------:R-:W-:Y:S02]  /*5b60*/  IMAD R27, R0, UR7, R26 ;  /* 0x00000007001b7c24 */ /* 0x000fe4000f8e021a */
[----:B------:R0:W5:Y:S01]  /*5b70*/  LDL.LU R0, [R1+0xa0] ;  /* 0x0000a00001007983 */ /* 0x0001620000300800 */
[----:B------:R-:W-:-:S04]  /*5b80*/  ISETP.GE.AND P0, PT, R34, UR8, PT ;  /* 0x0000000822007c0c */ /* 0x000fc8000bf06270 */
[C---:B------:R-:W-:Y:S02]  /*5b90*/  ISETP.GE.OR P0, PT, R37.reuse, R35, P0 ;  /* 0x000000232500720c */ /* 0x040fe40000706670 */
[----:B------:R-:W-:Y:S02]  /*5ba0*/  SHF.R.S32.HI R36, RZ, 0x1f, R37 ;  /* 0x0000001fff247819 */ /* 0x000fe40000011425 */
[----:B------:R-:W-:-:S04]  /*5bb0*/  IADD3 R24, P1, R37, R24, RZ ;  /* 0x0000001825187210 */ /* 0x000fc80007f3e0ff */
[----:B------:R-:W-:-:S05]  /*5bc0*/  IADD3.X R25, R36, R25, R27, P1, !PT ;  /* 0x0000001924197210 */ /* 0x000fca0000ffe41b */
[----:B0-----:R-:W-:Y:S05]  /*5bd0*/  @P0 BRA `(.L_x_39) ;  /* 0x0000008c00d40947 */ /* 0x001fea0003800000 */
[----:B------:R0:W-:Y:S01]  /*5be0*/  STL.64 [R1+0xb0], R4 ;  /* 0x0000b00401007387 */ /* 0x0001e20000100a00 */
[----:B------:R-:W2:Y:S01]  /*5bf0*/  LDC.64 R28, c[0x0][0x5c8] ;  /* 0x00017200ff1c7b82 */ /* 0x000ea20000000a00 */
[----:B------:R-:W-:Y:S02]  /*5c00*/  ULDC.64 UR6, c[0x0][0x5c0] ;  /* 0x0001700000067ab9 */ /* 0x000fe40000000a00 */
[----:B0-----:R-:W3:Y:S04]  /*5c10*/  LDL.64 R4, [R1+0x90] ;  /* 0x0000900001047983 */ /* 0x001ee80000100a00 */
[----:B-----5:R0:W-:Y:S04]  /*5c20*/  STL [R1+0xa8], R3 ;  /* 0x0000a80301007387 */ /* 0x0201e80000100800 */
[----:B0-----:R-:W3:Y:S04]  /*5c30*/  LDL.LU R3, [R1+0x84] ;  /* 0x0000840001037983 */ /* 0x001ee80000300800 */
[----:B------:R0:W-:Y:S04]  /*5c40*/  STL [R1+0xa4], R2 ;  /* 0x0000a40201007387 */ /* 0x0001e80000100800 */
[----:B0-----:R-:W4:Y:S04]  /*5c50*/  LDL R2, [R1+0x8c] ;  /* 0x00008c0001027983 */ /* 0x001f280000100800 */
[----:B------:R0:W-:Y:S04]  /*5c60*/  STL [R1+0xa0], R0 ;  /* 0x0000a00001007387 */ /* 0x0001e80000100800 */
[----:B0-----:R-:W4:Y:S01]  /*5c70*/  LDL R0, [R1+0x98] ;  /* 0x0000980001007983 */ /* 0x001f220000100800 */
[----:B---3--:R-:W-:-:S03]  /*5c80*/  IMAD.WIDE R30, R3, 0x40, R4 ;  /* 0x00000040031e7825 */ /* 0x008fc600078e0204 */
[----:B------:R0:W5:Y:S01]  /*5c90*/  LDL.LU.64 R4, [R1+0xb0] ;  /* 0x0000b00001047983 */ /* 0x0001620000300a00 */
[-C--:B--2---:R-:W-:Y:S02]  /*5ca0*/  IMAD R26, R31, R28.reuse, RZ ;  /* 0x0000001c1f1a7224 */ /* 0x084fe400078e02ff */
[C---:B------:R-:W-:Y:S01]  /*5cb0*/  IMAD.WIDE.U32 R24, R30.reuse, R28, R24 ;  /* 0x0000001c1e187225 */ /* 0x040fe200078e0018 */
[----:B------:R0:W5:Y:S03]  /*5cc0*/  LDL.LU R3, [R1+0xa8] ;  /* 0x0000a80001037983 */ /* 0x0001660000300800 */
[----:B------:R-:W-:Y:S01]  /*5cd0*/  IMAD R27, R30, R29, R26 ;  /* 0x0000001d1e1b7224 */ /* 0x000fe200078e021a */
[----:B------:R-:W-:Y:S02]  /*5ce0*/  LEA R26, P0, R28, R24, 0x3 ;  /* 0x000000181c1a7211 */ /* 0x000fe400078018ff */
[----:B------:R-:W-:Y:S01]  /*5cf0*/  IADD3 R24, P1, R24, UR6, RZ ;  /* 0x0000000618187c10 */ /* 0x000fe2000ff3e0ff */
[----:B------:R-:W-:Y:S01]  /*5d00*/  IMAD.IADD R27, R25, 0x1, R27 ;  /* 0x00000001191b7824 */ /* 0x000fe200078e021b */
[----:B------:R-:W-:-:S04]  /*5d10*/  IADD3 R26, P3, R26, UR6, RZ ;  /* 0x000000061a1a7c10 */ /* 0x000fc8000ff7e0ff */
[----:B------:R-:W-:Y:S01]  /*5d20*/  LEA.HI.X R29, R28, R27, R29, 0x3, P0 ;  /* 0x0000001b1c1d7211 */ /* 0x000fe200000f1c1d */
[----:B----4-:R-:W-:Y:S01]  /*5d30*/  IMAD R28, R2, -0x2, R35 ;  /* 0xfffffffe021c7824 */ /* 0x010fe200078e0223 */
[----:B------:R-:W-:Y:S01]  /*5d40*/  FSETP.NEU.AND P0, PT, RZ, UR31, PT ;  /* 0x0000001fff007c0b */ /* 0x000fe2000bf0d000 */
[----:B------:R0:W5:Y:S01]  /*5d50*/  LDL.LU R2, [R1+0xa4] ;  /* 0x0000a40001027983 */ /* 0x0001620000300800 */
[----:B------:R-:W-:Y:S01]  /*5d60*/  IADD3.X R25, R27, UR7, RZ, P1, !PT ;  /* 0x000000071b197c10 */ /* 0x000fe20008ffe4ff */
[----:B------:R-:W-:Y:S01]  /*5d70*/  BSSY B0, `(.L_x_39) ;  /* 0x00008db000007945 */ /* 0x000fe20003800000 */
[----:B------:R-:W-:Y:S01]  /*5d80*/  IADD3.X R27, R29, UR7, RZ, P3, !PT ;  /* 0x000000071d1b7c10 */ /* 0x000fe20009ffe4ff */
[----:B------:R-:W-:Y:S02]  /*5d90*/  IMAD.IADD R39, R0, 0x1, -R34 ;  /* 0x0000000100277824 */ /* 0x000fe400078e0a22 */
[----:B------:R0:W5:Y:S01]  /*5da0*/  LDL.LU R0, [R1+0xa0] ;  /* 0x0000a00001007983 */ /* 0x0001620000300800 */
[----:B------:R-:W-:-:S05]  /*5db0*/  IMAD.IADD R34, R28, 0x1, -R37 ;  /* 0x000000011c227824 */ /* 0x000fca00078e0a25 */
[----:B------:R-:W-:Y:S05]  /*5dc0*/  @!P0 BRA `(.L_x_40) ;  /* 0x0000006800dc8947 */ /* 0x000fea0003800000 */
[----:B-----5:R2:W-:Y:S01]  /*5dd0*/  STL [R1+0xa0], R0 ;  /* 0x0000a00001007387 */ /* 0x0205e20000100800 */
[----:B------:R-:W-:Y:S01]  /*5de0*/  ULDC.64 UR6, c[0x0][0x5b8] ;  /* 0x00016e0000067ab9 */ /* 0x000fe20000000a00 */
[----:B------:R-:W-:Y:S02]  /*5df0*/  ULDC.64 UR8, c[0x0][0x5a8] ;  /* 0x00016a0000087ab9 */ /* 0x000fe40000000a00 */
[----:B--2---:R-:W2:Y:S01]  /*5e00*/  LDL.LU R0, [R1+0x74] ;  /* 0x0000740001007983 */ /* 0x004ea20000300800 */
[----:B------:R-:W-:Y:S01]  /*5e10*/  IMAD R28, R38, UR6, RZ ;  /* 0x00000006261c7c24 */ /* 0x000fe2000f8e02ff */
[----:B------:R-:W-:Y:S01]  /*5e20*/  BSSY B1, `(.L_x_41) ;  /* 0x0000011000017945 */ /* 0x000fe20003800000 */
[----:B--2---:R-:W-:-:S04]  /*5e30*/  IMAD.WIDE.U32 R32, R0, UR6, R32 ;  /* 0x0000000600207c25 */ /* 0x004fc8000f8e0020 */
[----:B------:R-:W-:Y:S01]  /*5e40*/  IMAD R29, R0, UR7, R28 ;  /* 0x00000007001d7c24 */ /* 0x000fe2000f8e021c */
[----:B------:R-:W-:Y:S01]  /*5e50*/  IADD3 R32, P0, R37, R32, RZ ;  /* 0x0000002025207210 */ /* 0x000fe20007f1e0ff */
[----:B------:R2:W5:Y:S01]  /*5e60*/  LDL.LU R0, [R1+0xa0] ;  /* 0x0000a00001007983 */ /* 0x0005620000300800 */
[----:B------:R-:W-:Y:S02]  /*5e70*/  ULDC.64 UR6, c[0x0][0x5b0] ;  /* 0x00016c0000067ab9 */ /* 0x000fe40000000a00 */
[----:B------:R-:W-:Y:S01]  /*5e80*/  IADD3.X R33, R36, R33, R29, P0, !PT ;  /* 0x0000002124217210 */ /* 0x000fe200007fe41d */
[----:B------:R-:W-:Y:S01]  /*5e90*/  IMAD R35, R31, UR6, RZ ;  /* 0x000000061f237c24 */ /* 0x000fe2000f8e02ff */
[----:B------:R-:W-:Y:S01]  /*5ea0*/  ISETP.GE.AND P0, PT, R39, 0x1, PT ;  /* 0x000000012700780c */ /* 0x000fe20003f06270 */
[----:B------:R-:W-:-:S03]  /*5eb0*/  IMAD.WIDE.U32 R28, R30, UR6, R32 ;  /* 0x000000061e1c7c25 */ /* 0x000fc6000f8e0020 */
[----:B------:R-:W-:Y:S01]  /*5ec0*/  ISETP.LT.OR P4, PT, R34, 0x1, !P0 ;  /* 0x000000012200780c */ /* 0x000fe20004781670 */
[----:B------:R-:W-:Y:S01]  /*5ed0*/  IMAD R35, R30, UR7, R35 ;  /* 0x000000071e237c24 */ /* 0x000fe2000f8e0223 */
[----:B------:R-:W-:-:S04]  /*5ee0*/  IADD3 R28, P1, R28, UR8, RZ ;  /* 0x000000081c1c7c10 */ /* 0x000fc8000ff3e0ff */
[--C-:B------:R-:W-:Y:S02]  /*5ef0*/  IADD3.X R29, R29, UR9, R35.reuse, P1, !PT ;  /* 0x000000091d1d7c10 */ /* 0x100fe40008ffe423 */
[----:B------:R-:W-:-:S05]  /*5f00*/  PRMT R35, RZ, 0x7610, R35 ;  /* 0x00007610ff237816 */ /* 0x000fca0000000023 */
[----:B--2---:R-:W-:Y:S05]  /*5f10*/  @P4 BRA `(.L_x_42) ;  /* 0x0000000000044947 */ /* 0x004fea0003800000 */
[----:B------:R2:W5:Y:S02]  /*5f20*/  LDG.E.U8 R35, desc[UR20][R28.64] ;  /* 0x000000141c237981 */ /* 0x000564000c1e1100 */
.L_x_42:
[----:B------:R-:W-:Y:S05]  /*5f30*/  BSYNC B1 ;  /* 0x0000000000017941 */ /* 0x000fea0003800000 */
.L_x_41:
[----:B-----5:R-:W-:Y:S01]  /*5f40*/  LOP3.LUT R35, R35, 0xff, RZ, 0xc0, !PT ;  /* 0x000000ff23237812 */ /* 0x020fe200078ec0ff */
[----:B------:R-:W-:Y:S01]  /*5f50*/  BSSY B1, `(.L_x_43) ;  /* 0x000000b000017945 */ /* 0x000fe20003800000 */
[----:B------:R-:W-:Y:S02]  /*5f60*/  ISETP.LT.OR P3, PT, R34, 0x2, !P0 ;  /* 0x000000022200780c */ /* 0x000fe40004761670 */
[----:B------:R-:W-:-:S05]  /*5f70*/  F2FP.F16.E5M2.UNPACK_B R35, R35 ;  /* 0x00000023ff23723e */ /* 0x000fca00020004ff */
[----:B------:R-:W-:-:S05]  /*5f80*/  HADD2.F32 R35, -RZ, R35.H0_H0 ;  /* 0x20000023ff237230 */ /* 0x000fca0000004100 */
[----:B------:R-:W-:-:S04]  /*5f90*/  FMUL R35, R35, UR31 ;  /* 0x0000001f23237c20 */ /* 0x000fc80008400000 */
[----:B------:R-:W-:-:S05]  /*5fa0*/  FFMA R35, R228, UR32, R35 ;  /* 0x00000020e4237c23 */ /* 0x000fca0008000023 */
[----:B------:R-:W-:Y:S02]  /*5fb0*/  F2FP.SATFINITE.E5M2.F32.PACK_AB_MERGE_C R37, RZ, R35, RZ ;  /* 0x00000023ff25723e */ /* 0x000fe400048060ff */
[----:B------:R-:W-:-:S03]  /*5fc0*/  PRMT R35, RZ, 0x7610, R35 ;  /* 0x00007610ff237816 */ /* 0x000fc60000000023 */
[----:B------:R3:W-:Y:S01]  /*5fd0*/  @!P4 STG.E.U8 desc[UR20][R24.64], R37 ;  /* 0x000000251800c986 */ /* 0x0007e2000c101114 */
[----:B------:R-:W-:Y:S05]  /*5fe0*/  @P3 BRA `(.L_x_44) ;  /* 0x0000000000043947 */ /* 0x000fea0003800000 */
[----:B------:R4:W5:Y:S02]  /*5ff0*/  LDG.E.U8 R35, desc[UR20][R28.64+0x1] ;  /* 0x000001141c237981 */ /* 0x000964000c1e1100 */
.L_x_44:
[----:B------:R-:W-:Y:S05]  /*6000*/  BSYNC B1 ;  /* 0x0000000000017941 */ /* 0x000fea0003800000 */
.L_x_43:
[----:B-----5:R-:W-:Y:S01]  /*6010*/  LOP3.LUT R35, R35, 0xff, RZ, 0xc0, !PT ;  /* 0x000000ff23237812 */ /* 0x020fe200078ec0ff */
[----:B------:R-:W-:Y:S01]  /*6020*/  BSSY B1, `(.L_x_45) ;  /* 0x0000013000017945 */ /* 0x000fe20003800000 */
[----:B---3--:R-:W-:Y:S02]  /*6030*/  IADD3 R37, P1, R30, 0x8, RZ ;  /* 0x000000081e257810 */ /* 0x008fe40007f3e0ff */
[----:B------:R-:W-:-:S03]  /*6040*/  F2FP.F16.E5M2.UNPACK_B R35, R35 ;  /* 0x00000023ff23723e */ /* 0x000fc600020004ff */
[----:B------:R-:W-:Y:S01]  /*6050*/  IMAD.X R31, RZ, RZ, R31, P1 ;  /* 0x000000ffff1f7224 */ /* 0x000fe200008e061f */
[----:B------:R-:W-:Y:S01]  /*6060*/  ISETP.GE.AND P1, PT, R39, 0x9, PT ;  /* 0x000000092700780c */ /* 0x000fe20003f26270 */
[----:B------:R-:W-:Y:S02]  /*6070*/  HADD2.F32 R35, -RZ, R35.H0_H0 ;  /* 0x20000023ff237230 */ /* 0x000fe40000004100 */
[----:B------:R-:W-:Y:S01]  /*6080*/  IMAD R36, R31, UR6, RZ ;  /* 0x000000061f247c24 */ /* 0x000fe2000f8e02ff */
[----:B------:R-:W-:Y:S01]  /*6090*/  ISETP.LT.OR P5, PT, R34, 0x1, !P1 ;  /* 0x000000012200780c */ /* 0x000fe20004fa1670 */
[----:B------:R-:W-:-:S04]  /*60a0*/  IMAD.WIDE.U32 R32, R37, UR6, R32 ;  /* 0x0000000625207c25 */ /* 0x000fc8000f8e0020 */
[----:B------:R-:W-:Y:S01]  /*60b0*/  FMUL R30, R35, UR31 ;  /* 0x0000001f231e7c20 */ /* 0x000fe20008400000 */
[----:B------:R-:W-:-:S03]  /*60c0*/  IMAD R37, R37, UR7, R36 ;  /* 0x0000000725257c24 */ /* 0x000fc6000f8e0224 */
[----:B------:R-:W-:Y:S01]  /*60d0*/  FFMA R227, R227, UR32, R30 ;  /* 0x00000020e3e37c23 */ /* 0x000fe2000800001e */
[----:B------:R-:W-:Y:S02]  /*60e0*/  IADD3 R30, P4, R32, UR8, RZ ;  /* 0x00000008201e7c10 */ /* 0x000fe4000ff9e0ff */
[----:B------:R-:W-:Y:S02]  /*60f0*/  PRMT R32, RZ, 0x7610, R32 ;  /* 0x00007610ff207816 */ /* 0x000fe40000000020 */
[----:B------:R-:W-:Y:S02]  /*6100*/  F2FP.SATFINITE.E5M2.F32.PACK_AB_MERGE_C R227, RZ, R227, RZ ;  /* 0x000000e3ffe3723e */ /* 0x000fe400048060ff */
[----:B------:R-:W-:-:S03]  /*6110*/  IADD3.X R31, R33, UR9, R37, P4, !PT ;  /* 0x00000009211f7c10 */ /* 0x000fc6000a7fe425 */
[----:B------:R3:W-:Y:S01]  /*6120*/  @!P3 STG.E.U8 desc[UR20][R24.64+0x1], R227 ;  /* 0x000001e31800b986 */ /* 0x0007e2000c101114 */
[----:B------:R-:W-:Y:S05]  /*6130*/  @P5 BRA `(.L_x_46) ;  /* 0x0000000000045947 */ /* 0x000fea0003800000 */
[----:B------:R0:W5:Y:S02]  /*6140*/  LDG.E.U8 R32, desc[UR20][R30.64] ;  /* 0x000000141e207981 */ /* 0x000164000c1e1100 */
.L_x_46:
[----:B------:R-:W-:Y:S05]  /*6150*/  BSYNC B1 ;  /* 0x0000000000017941 */ /* 0x000fea0003800000 */
.L_x_45:
[----:B-----5:R-:W-:Y:S01]  /*6160*/  LOP3.LUT R32, R32, 0xff, RZ, 0xc0, !PT ;  /* 0x000000ff20207812 */ /* 0x020fe200078ec0ff */
[----:B------:R-:W-:Y:S01]  /*6170*/  BSSY B1, `(.L_x_47) ;  /* 0x000000b000017945 */ /* 0x000fe20003800000 */
[----:B------:R-:W-:Y:S02]  /*6180*/  ISETP.LT.OR P3, PT, R34, 0x2, !P1 ;  /* 0x000000022200780c */ /* 0x000fe40004f61670 */
[----:B------:R-:W-:-:S05]  /*6190*/  F2FP.F16.E5M2.UNPACK_B R32, R32 ;  /* 0x00000020ff20723e */ /* 0x000fca00020004ff */
[----:B------:R-:W-:-:S05]  /*61a0*/  HADD2.F32 R32, -RZ, R32.H0_H0 ;  /* 0x20000020ff207230 */ /* 0x000fca0000004100 */
[----:B------:R-:W-:Y:S01]  /*61b0*/  FMUL R33, R32, UR31 ;  /* 0x0000001f20217c20 */ /* 0x000fe20008400000 */
[----:B------:R-:W-:-:S03]  /*61c0*/  PRMT R32, RZ, 0x7610, R32 ;  /* 0x00007610ff207816 */ /* 0x000fc60000000020 */
[----:B------:R-:W-:-:S05]  /*61d0*/  FFMA R33, R226, UR32, R33 ;  /* 0x00000020e2217c23 */ /* 0x000fca0008000021 */
[----:B------:R-:W-:-:S05]  /*61e0*/  F2FP.SATFINITE.E5M2.F32.PACK_AB_MERGE_C R33, RZ, R33, RZ ;  /* 0x00000021ff21723e */ /* 0x000fca00048060ff */
[----:B------:R0:W-:Y:S01]  /*61f0*/  @!P5 STG.E.U8 desc[UR20][R26.64], R33 ;  /* 0x000000211a00d986 */ /* 0x0001e2000c101114 */
[----:B------:R-:W-:Y:S05]  /*6200*/  @P3 BRA `(.L_x_48) ;  /* 0x0000000000043947 */ /* 0x000fea0003800000 */
[----:B------:R0:W5:Y:S02]  /*6210*/  LDG.E.U8 R32, desc[UR20][R30.64+0x1] ;  /* 0x000001141e207981 */ /* 0x000164000c1e1100 */
.L_x_48:
[----:B------:R-:W-:Y:S05]  /*6220*/  BSYNC B1 ;  /* 0x0000000000017941 */ /* 0x000fea0003800000 */
.L_x_47:
[----:B-----5:R-:W-:Y:S01]  /*6230*/  LOP3.LUT R32, R32, 0xff, RZ, 0xc0, !PT ;  /* 0x000000ff20207812 */ /* 0x020fe200078ec0ff */
[----:B------:R-:W-:Y:S01]  /*6240*/  BSSY B1, `(.L_x_49) ;  /* 0x000000b000017945 */ /* 0x000fe20003800000 */
[----:B------:R-:W-:Y:S02]  /*6250*/  ISETP.LT.OR P4, PT, R34, 0x9, !P0 ;  /* 0x000000092200780c */ /* 0x000fe40004781670 */
[----:B------:R-:W-:-:S05]  /*6260*/  F2FP.F16.E5M2.UNPACK_B R32, R32 ;  /* 0x00000020ff20723e */ /* 0x000fca00020004ff */
[----:B------:R-:W-:-:S05]  /*6270*/  HADD2.F32 R32, -RZ, R32.H0_H0 ;  /* 0x20000020ff207230 */ /* 0x000fca0000004100 */
[----:B------:R-:W-:-:S04]  /*6280*/  FMUL R32, R32, UR31 ;  /* 0x0000001f20207c20 */ /* 0x000fc80008400000 */
[----:B------:R-:W-:-:S05]  /*6290*/  FFMA R32, R225, UR32, R32 ;  /* 0x00000020e1207c23 */ /* 0x000fca0008000020 */
[----:B0-----:R-:W-:Y:S02]  /*62a0*/  F2FP.SATFINITE.E5M2.F32.PACK_AB_MERGE_C R33, RZ, R32, RZ ;  /* 0x00000020ff21723e */ /* 0x001fe400048060ff */
[----:B------:R-:W-:-:S03]  /*62b0*/  PRMT R32, RZ, 0x7610, R32 ;  /* 0x00007610ff207816 */ /* 0x000fc60000000020 */
[----:B------:R0:W-:Y:S01]  /*62c0*/  @!P3 STG.E.U8 desc[UR20][R26.64+0x1], R33 ;  /* 0x000001211a00b986 */ /* 0x0001e2000c101114 */
[----:B------:R-:W-:Y:S05]  /*62d0*/  @P4 BRA `(.L_x_50) ;  /* 0x0000000000044947 */ /* 0x000fea0003800000 */
[----:B------:R0:W5:Y:S02]  /*62e0*/  LDG.E.U8 R32, desc[UR20][R28.64+0x8] ;  /* 0x000008141c207981 */ /* 0x000164000c1e1100 */
.L_x_50:
[----:B------:R-:W-:Y:S05]  /*62f0*/  BSYNC B1 ;  /* 0x0000000000017941 */ /* 0x000fea0003800000 */
.L_x_49:
[----:B-----5:R-:W-:Y:S01]  /*6300*/  LOP3.LUT R32, R32, 0xff, RZ, 0xc0, !PT ;  /* 0x000000ff20207812 */ /* 0x020fe200078ec0ff */
[----:B------:R-:W-:Y:S01]  /*6310*/  BSSY B1, `(.L_x_51) ;  /* 0x000000b000017945 */ /* 0x000fe20003800000 */
[----:B------:R-:W-:Y:S02]  /*6320*/  ISETP.LT.OR P3, PT, R34, 0xa, !P0 ;  /* 0x0000000a2200780c */ /* 0x000fe40004761670 */
[----:B------:R-:W-:-:S05]  /*6330*/  F2FP.F16.E5M2.UNPACK_B R32, R32 ;  /* 0x00000020ff20723e */ /* 0x000fca00020004ff */
[----:B------:R-:W-:-:S05]  /*6340*/  HADD2.F32 R32, -RZ, R32.H0_H0 ;  /* 0x20000020ff207230 */ /* 0x000fca0000004100 */
[----:B0-----:R-:W-:Y:S01]  /*6350*/  FMUL R33, R32, UR31 ;  /* 0x0000001f20217c20 */ /* 0x001fe20008400000 */
[----:B------:R-:W-:-:S03]  /*6360*/  PRMT R32, RZ, 0x7610, R32 ;  /* 0x00007610ff207816 */ /* 0x000fc60000000020 */
[----:B------:R-:W-:-:S05]  /*6370*/  FFMA R33, R224, UR32, R33 ;  /* 0x00000020e0217c23 */ /* 0x000fca0008000021 */
[----:B------:R-:W-:-:S05]  /*6380*/  F2FP.SATFINITE.E5M2.F32.PACK_AB_MERGE_C R33, RZ, R33, RZ ;  /* 0x00000021ff21723e */ /* 0x000fca00048060ff */
[----:B------:R0:W-:Y:S01]  /*6390*/  @!P4 STG.E.U8 desc[UR20][R24.64+0x8], R33 ;  /* 0x000008211800c986 */ /* 0x0001e2000c101114 */
[----:B------:R-:W-:Y:S05]  /*63a0*/  @P3 BRA `(.L_x_52) ;  /* 0x0000000000043947 */ /* 0x000fea0003800000 */
[----:B------:R0:W5:Y:S02]  /*63b0*/  LDG.E.U8 R32, desc[UR20][R28.64+0x9] ;  /* 0x000009141c207981 */ /* 0x000164000c1e1100 */
.L_x_52:
[----:B------:R-:W-:Y:S05]  /*63c0*/  BSYNC B1 ;  /* 0x0000000000017941 */ /* 0x000fea0003800000 */
.L_x_51:
        /* <DEDUP_REMOVED lines=12> */
.L_x_54:
[----:B------:R-:W-:Y:S05]  /*6490*/  BSYNC B1 ;  /* 0x0000000000017941 */ /* 0x000fea0003800000 */
.L_x_53:
        /* <DEDUP_REMOVED lines=12> */
.L_x_56:
[----:B------:R-:W-:Y:S05]  /*6560*/  BSYNC B1 ;  /* 0x0000000000017941 */ /* 0x000fea0003800000 */
.L_x_55:
        /* <DEDUP_REMOVED lines=12> */
.L_x_58:
[----:B------:R-:W-:Y:S05]  /*6630*/  BSYNC B1 ;  /* 0x0000000000017941 */ /* 0x000fea0003800000 */
.L_x_57:
        /* <DEDUP_REMOVED lines=12> */
.L_x_60:
[----:B------:R-:W-:Y:S05]  /*6700*/  BSYNC B1 ;  /* 0x0000000000017941 */ /* 0x000fea0003800000 */
.L_x_59:
        /* <DEDUP_REMOVED lines=12> */
.L_x_62:
[----:B------:R-:W-:Y:S05]  /*67d0*/  BSYNC B1 ;  /* 0x0000000000017941 */ /* 0x000fea0003800000 */
.L_x_61:
        /* <DEDUP_REMOVED lines=12> */
.L_x_64:
[----:B------:R-:W-:Y:S05]  /*68a0*/  BSYNC B1 ;  /* 0x0000000000017941 */ /* 0x000fea0003800000 */
.L_x_63:
        /* <DEDUP_REMOVED lines=12> */
.L_x_66:
[----:B------:R-:W-:Y:S05]  /*6970*/  BSYNC B1 ;  /* 0x0000000000017941 */ /* 0x000fea0003800000 */
.L_x_65:
        /* <DEDUP_REMOVED lines=12> */
.L_x_68:
[----:B------:R-:W-:Y:S05]  /*6a40*/  BSYNC B1 ;  /* 0x0000000000017941 */ /* 0x000fea0003800000 */
.L_x_67:
        /* <DEDUP_REMOVED lines=12> */
.L_x_70:
[----:B------:R-:W-:Y:S05]  /*6b10*/  BSYNC B1 ;  /* 0x0000000000017941 */ /* 0x000fea0003800000 */
.L_x_69:
        /* <DEDUP_REMOVED lines=12> */
.L_x_72:
[----:B------:R-:W-:Y:S05]  /*6be0*/  BSYNC B1 ;  /* 0x0000000000017941 */ /* 0x000fea0003800000 */
.L_x_71:
        /* <DEDUP_REMOVED lines=12> */
.L_x_74:
[----:B------:R-:W-:Y:S05]  /*6cb0*/  BSYNC B1 ;  /* 0x0000000000017941 */ /* 0x000fea0003800000 */
.L_x_73:
        /* <DEDUP_REMOVED lines=12> */
.L_x_76:
[----:B------:R-:W-:Y:S05]  /*6d80*/  BSYNC B1 ;  /* 0x0000000000017941 */ /* 0x000fea0003800000 */
.L_x_75:
        /* <DEDUP_REMOVED lines=12> */
.L_x_78:
[----:B------:R-:W-:Y:S05]  /*6e50*/  BSYNC B1 ;  /* 0x0000000000017941 */ /* 0x000fea0003800000 */
.L_x_77:
        /* <DEDUP_REMOVED lines=12> */
.L_x_80:
[----:B------:R-:W-:Y:S05]  /*6f20*/  BSYNC B1 ;  /* 0x0000000000017941 */ /* 0x000fea0003800000 */
.L_x_79:
        /* <DEDUP_REMOVED lines=12> */
.L_x_82:
[----:B------:R-:W-:Y:S05]  /*6ff0*/  BSYNC B1 ;  /* 0x0000000000017941 */ /* 0x000fea0003800000 */
.L_x_81:
        /* <DEDUP_REMOVED lines=12> */
.L_x_84:
[----:B------:R-:W-:Y:S05]  /*70c0*/  BSYNC B1 ;  /* 0x0000000000017941 */ /* 0x000fea0003800000 */
.L_x_83:
        /* <DEDUP_REMOVED lines=12> */
.L_x_86:
[----:B------:R-:W-:Y:S05]  /*7190*/  BSYNC B1 ;  /* 0x0000000000017941 */ /* 0x000fea0003800000 */
.L_x_85:
        /* <DEDUP_REMOVED lines=12> */
.L_x_88:
[----:B------:R-:W-:Y:S05]  /*7260*/  BSYNC B1 ;  /* 0x0000000000017941 */ /* 0x000fea0003800000 */
.L_x_87:
        /* <DEDUP_REMOVED lines=12> */
.L_x_90:
[----:B------:R-:W-:Y:S05]  /*7330*/  BSYNC B1 ;  /* 0x0000000000017941 */ /* 0x000fea0003800000 */
.L_x_89:
        /* <DEDUP_REMOVED lines=12> */
.L_x_92:
[----:B------:R-:W-:Y:S05]  /*7400*/  BSYNC B1 ;  /* 0x0000000000017941 */ /* 0x000fea0003800000 */
.L_x_91:
        /* <DEDUP_REMOVED lines=12> */
.L_x_94:
[----:B------:R-:W-:Y:S05]  /*74d0*/  BSYNC B1 ;  /* 0x0000000000017941 */ /* 0x000fea0003800000 */
.L_x_93:
        /* <DEDUP_REMOVED lines=12> */
.L_x_96:
[----:B------:R-:W-:Y:S05]  /*75a0*/  BSYNC B1 ;  /* 0x0000000000017941 */ /* 0x000fea0003800000 */
.L_x_95:
        /* <DEDUP_REMOVED lines=12> */
.L_x_98:
[----:B------:R-:W-:Y:S05]  /*7670*/  BSYNC B1 ;  /* 0x0000000000017941 */ /* 0x000fea0003800000 */
.L_x_97:
        /* <DEDUP_REMOVED lines=12> */
.L_x_100:
[----:B------:R-:W-:Y:S05]  /*7740*/  BSYNC B1 ;  /* 0x0000000000017941 */ /* 0x000fea0003800000 */
.L_x_99:
        /* <DEDUP_REMOVED lines=12> */
.L_x_102:
[----:B------:R-:W-:Y:S05]  /*7810*/  BSYNC B1 ;  /* 0x0000000000017941 */ /* 0x000fea0003800000 */
.L_x_101:
        /* <DEDUP_REMOVED lines=12> */
.L_x_104:
[----:B------:R-:W-:Y:S05]  /*78e0*/  BSYNC B1 ;  /* 0x0000000000017941 */ /* 0x000fea0003800000 */
.L_x_103:
        /* <DEDUP_REMOVED lines=12> */
.L_x_106:
[----:B------:R-:W-:Y:S05]  /*79b0*/  BSYNC B1 ;  /* 0x0000000000017941 */ /* 0x000fea0003800000 */
.L_x_105:
        /* <DEDUP_REMOVED lines=12> */
.L_x_108:
[----:B------:R-:W-:Y:S05]  /*7a80*/  BSYNC B1 ;  /* 0x0000000000017941 */ /* 0x000fea0003800000 */
.L_x_107:
        /* <DEDUP_REMOVED lines=12> */
.L_x_110:
[----:B------:R-:W-:Y:S05]  /*7b50*/  BSYNC B1 ;  /* 0x0000000000017941 */ /* 0x000fea0003800000 */
.L_x_109:
        /* <DEDUP_REMOVED lines=12> */
.L_x_112:
[----:B------:R-:W-:Y:S05]  /*7c20*/  BSYNC B1 ;  /* 0x0000000000017941 */ /* 0x000fea0003800000 */
.L_x_111:
        /* <DEDUP_REMOVED lines=12> */
.L_x_114:
[----:B------:R-:W-:Y:S05]  /*7cf0*/  BSYNC B1 ;  /* 0x0000000000017941 */ /* 0x000fea0003800000 */
.L_x_113:
        /* <DEDUP_REMOVED lines=12> */
.L_x_116:
[----:B------:R-:W-:Y:S05]  /*7dc0*/  BSYNC B1 ;  /* 0x0000000000017941 */ /* 0x000fea0003800000 */
.L_x_115:
        /* <DEDUP_REMOVED lines=12> */
.L_x_118:
[----:B------:R-:W-:Y:S05]  /*7e90*/  BSYNC B1 ;  /* 0x0000000000017941 */ /* 0x000fea0003800000 */
.L_x_117:
        /* <DEDUP_REMOVED lines=12> */
.L_x_120:
[----:B------:R-:W-:Y:S05]  /*7f60*/  BSYNC B1 ;  /* 0x0000000000017941 */ /* 0x000fea0003800000 */
.L_x_119:
        /* <DEDUP_REMOVED lines=12> */
.L_x_122:
[----:B------:R-:W-:Y:S05]  /*8030*/  BSYNC B1 ;  /* 0x0000000000017941 */ /* 0x000fea0003800000 */
.L_x_121:
        /* <DEDUP_REMOVED lines=12> */
.L_x_124:
[----:B------:R-:W-:Y:S05]  /*8100*/  BSYNC B1 ;  /* 0x0000000000017941 */ /* 0x000fea0003800000 */
.L_x_123:
        /* <DEDUP_REMOVED lines=12> */
.L_x_126:
[----:B------:R-:W-:Y:S05]  /*81d0*/  BSYNC B1 ;  /* 0x0000000000017941 */ /* 0x000fea0003800000 */
.L_x_125:
        /* <DEDUP_REMOVED lines=12> */
.L_x_128:
[----:B------:R-:W-:Y:S05]  /*82a0*/  BSYNC B1 ;  /* 0x0000000000017941 */ /* 0x000fea0003800000 */
.L_x_127:
        /* <DEDUP_REMOVED lines=12> */
.L_x_130:
[----:B------:R-:W-:Y:S05]  /*8370*/  BSYNC B1 ;  /* 0x0000000000017941 */ /* 0x000fea0003800000 */
.L_x_129:
        /* <DEDUP_REMOVED lines=12> */
.L_x_132:
[----:B------:R-:W-:Y:S05]  /*8440*/  BSYNC B1 ;  /* 0x0000000000017941 */ /* 0x000fea0003800000 */
.L_x_131:
        /* <DEDUP_REMOVED lines=12> */
.L_x_134:
[----:B------:R-:W-:Y:S05]  /*8510*/  BSYNC B1 ;  /* 0x0000000000017941 */ /* 0x000fea0003800000 */
.L_x_133:
        /* <DEDUP_REMOVED lines=12> */
.L_x_136:
[----:B------:R-:W-:Y:S05]  /*85e0*/  BSYNC B1 ;  /* 0x0000000000017941 */ /* 0x000fea0003800000 */
.L_x_135:
        /* <DEDUP_REMOVED lines=12> */
.L_x_138:
[----:B------:R-:W-:Y:S05]  /*86b0*/  BSYNC B1 ;  /* 0x0000000000017941 */ /* 0x000fea0003800000 */
.L_x_137:
        /* <DEDUP_REMOVED lines=12> */
.L_x_140:
[----:B------:R-:W-:Y:S05]  /*8780*/  BSYNC B1 ;  /* 0x0000000000017941 */ /* 0x000fea0003800000 */
.L_x_139:
        /* <DEDUP_REMOVED lines=12> */
.L_x_142:
[----:B------:R-:W-:Y:S05]  /*8850*/  BSYNC B1 ;  /* 0x0000000000017941 */ /* 0x000fea0003800000 */
.L_x_141:
        /* <DEDUP_REMOVED lines=12> */
.L_x_144:
[----:B------:R-:W-:Y:S05]  /*8920*/  BSYNC B1 ;  /* 0x0000000000017941 */ /* 0x000fea0003800000 */
.L_x_143:
        /* <DEDUP_REMOVED lines=12> */
.L_x_146:
[----:B------:R-:W-:Y:S05]  /*89f0*/  BSYNC B1 ;  /* 0x0000000000017941 */ /* 0x000fea0003800000 */
.L_x_145:
        /* <DEDUP_REMOVED lines=12> */
.L_x_148:
[----:B------:R-:W-:Y:S05]  /*8ac0*/  BSYNC B1 ;  /* 0x0000000000017941 */ /* 0x000fea0003800000 */
.L_x_147:
        /* <DEDUP_REMOVED lines=12> */
.L_x_150:
[----:B------:R-:W-:Y:S05]  /*8b90*/  BSYNC B1 ;  /* 0x0000000000017941 */ /* 0x000fea0003800000 */
.L_x_149:
        /* <DEDUP_REMOVED lines=12> */
.L_x_152:
[----:B------:R-:W-:Y:S05]  /*8c60*/  BSYNC B1 ;  /* 0x0000000000017941 */ /* 0x000fea0003800000 */
.L_x_151:
        /* <DEDUP_REMOVED lines=12> */
.L_x_154:
[----:B------:R-:W-:Y:S05]  /*8d30*/  BSYNC B1 ;  /* 0x0000000000017941 */ /* 0x000fea0003800000 */
.L_x_153:
        /* <DEDUP_REMOVED lines=12> */
.L_x_156:
[----:B------:R-:W-:Y:S05]  /*8e00*/  BSYNC B1 ;  /* 0x0000000000017941 */ /* 0x000fea0003800000 */
.L_x_155:
        /* <DEDUP_REMOVED lines=12> */
.L_x_158:
[----:B------:R-:W-:Y:S05]  /*8ed0*/  BSYNC B1 ;  /* 0x0000000000017941 */ /* 0x000fea0003800000 */
.L_x_157:
        /* <DEDUP_REMOVED lines=12> */
.L_x_160:
[----:B------:R-:W-:Y:S05]  /*8fa0*/  BSYNC B1 ;  /* 0x0000000000017941 */ /* 0x000fea0003800000 */
.L_x_159:
        /* <DEDUP_REMOVED lines=12> */
.L_x_162:
[----:B------:R-:W-:Y:S05]  /*9070*/  BSYNC B1 ;  /* 0x0000000000017941 */ /* 0x000fea0003800000 */
.L_x_161:
        /* <DEDUP_REMOVED lines=12> */
.L_x_164:
[----:B------:R-:W-:Y:S05]  /*9140*/  BSYNC B1 ;  /* 0x0000000000017941 */ /* 0x000fea0003800000 */
.L_x_163:
        /* <DEDUP_REMOVED lines=12> */
.L_x_166:
[----:B------:R-:W-:Y:S05]  /*9210*/  BSYNC B1 ;  /* 0x0000000000017941 */ /* 0x000fea0003800000 */
.L_x_165:
        /* <DEDUP_REMOVED lines=12> */
.L_x_168:
[----:B------:R-:W-:Y:S05]  /*92e0*/  BSYNC B1 ;  /* 0x0000000000017941 */ /* 0x000fea0003800000 */
.L_x_167:
        /* <DEDUP_REMOVED lines=12> */
.L_x_170:
[----:B------:R-:W-:Y:S05]  /*93b0*/  BSYNC B1 ;  /* 0x0000000000017941 */ /* 0x000fea0003800000 */
.L_x_169:
        /* <DEDUP_REMOVED lines=12> */
.L_x_172:
[----:B------:R-:W-:Y:S05]  /*9480*/  BSYNC B1 ;  /* 0x0000000000017941 */ /* 0x000fea0003800000 */
.L_x_171:
        /* <DEDUP_REMOVED lines=12> */
.L_x_174:
[----:B------:R-:W-:Y:S05]  /*9550*/  BSYNC B1 ;  /* 0x0000000000017941 */ /* 0x000fea0003800000 */
.L_x_173:
        /* <DEDUP_REMOVED lines=12> */
.L_x_176:
[----:B------:R-:W-:Y:S05]  /*9620*/  BSYNC B1 ;  /* 0x0000000000017941 */ /* 0x000fea0003800000 */
.L_x_175:
        /* <DEDUP_REMOVED lines=12> */
.L_x_178:
[----:B------:R-:W-:Y:S05]  /*96f0*/  BSYNC B1 ;  /* 0x0000000000017941 */ /* 0x000fea0003800000 */
.L_x_177:
        /* <DEDUP_REMOVED lines=12> */
.L_x_180:
[----:B------:R-:W-:Y:S05]  /*97c0*/  BSYNC B1 ;  /* 0x0000000000017941 */ /* 0x000fea0003800000 */
.L_x_179:
        /* <DEDUP_REMOVED lines=12> */
.L_x_182:
[----:B------:R-:W-:Y:S05]  /*9890*/  BSYNC B1 ;  /* 0x0000000000017941 */ /* 0x000fea0003800000 */
.L_x_181:
        /* <DEDUP_REMOVED lines=12> */
.L_x_184:
[----:B------:R-:W-:Y:S05]  /*9960*/  BSYNC B1 ;  /* 0x0000000000017941 */ /* 0x000fea0003800000 */
.L_x_183:
        /* <DEDUP_REMOVED lines=12> */
.L_x_186:
[----:B------:R-:W-:Y:S05]  /*9a30*/  BSYNC B1 ;  /* 0x0000000000017941 */ /* 0x000fea0003800000 */
.L_x_185:
        /* <DEDUP_REMOVED lines=12> */
.L_x_188:
[----:B------:R-:W-:Y:S05]  /*9b00*/  BSYNC B1 ;  /* 0x0000000000017941 */ /* 0x000fea0003800000 */
.L_x_187:
        /* <DEDUP_REMOVED lines=12> */
.L_x_190:
[----:B------:R-:W-:Y:S05]  /*9bd0*/  BSYNC B1 ;  /* 0x0000000000017941 */ /* 0x000fea0003800000 */
.L_x_189:
        /* <DEDUP_REMOVED lines=12> */
.L_x_192:
[----:B------:R-:W-:Y:S05]  /*9ca0*/  BSYNC B1 ;  /* 0x0000000000017941 */ /* 0x000fea0003800000 */
.L_x_191:
        /* <DEDUP_REMOVED lines=12> */
.L_x_194:
[----:B------:R-:W-:Y:S05]  /*9d70*/  BSYNC B1 ;  /* 0x0000000000017941 */ /* 0x000fea0003800000 */
.L_x_193:
        /* <DEDUP_REMOVED lines=12> */
.L_x_196:
[----:B------:R-:W-:Y:S05]  /*9e40*/  BSYNC B1 ;  /* 0x0000000000017941 */ /* 0x000fea0003800000 */
.L_x_195:
[----:B-----5:R-:W-:Y:S01]  /*9e50*/  LOP3.LUT R32, R32, 0xff, RZ, 0xc0, !PT ;  /* 0x000000ff20207812 */ /* 0x020fe200078ec0ff */
[----:B------:R-:W-:Y:S01]  /*9e60*/  BSSY B1, `(.L_x_197) ;  /* 0x000000b000017945 */ /* 0x000fe20003800000 */
[----:B------:R-:W-:Y:S02]  /*9e70*/  ISETP.LT.OR P4, PT, R34, 0x99, !P1 ;  /* 0x000000992200780c */ /* 0x000fe40004f81670 */
[----:B------:R-:W-:-:S05]  /*9e80*/  F2FP.F16.E5M2.UNPACK_B R32, R32 ;  /* 0x00000020ff20723e */ /* 0x000fca00020004ff */
[----:B------:R-:W-:-:S05]  /*9e90*/  HADD2.F32 R32, -RZ, R32.H0_H0 ;  /* 0x20000020ff207230 */ /* 0x000fca0000004100 */
[----:B------:R-:W-:-:S04]  /*9ea0*/  FMUL R32, R32, UR31 ;  /* 0x0000001f20207c20 */ /* 0x000fc80008400000 */
[----:B------:R-:W-:Y:S01]  /*9eb0*/  FFMA R32, R23, UR32, R32 ;  /* 0x0000002017207c23 */ /* 0x000fe20008000020 */
[----:B------:R-:W-:-:S04]  /*9ec0*/  PRMT R23, RZ, 0x7610, R23 ;  /* 0x00007610ff177816 */ /* 0x000fc80000000017 */
[----:B0-----:R-:W-:-:S05]  /*9ed0*/  F2FP.SATFINITE.E5M2.F32.PACK_AB_MERGE_C R33, RZ, R32, RZ ;  /* 0x00000020ff21723e */ /* 0x001fca00048060ff */
[----:B------:R0:W-:Y:S01]  /*9ee0*/  @!P3 STG.E.U8 desc[UR20][R24.64+0x99], R33 ;  /* 0x000099211800b986 */ /* 0x0001e2000c101114 */
[----:B------:R-:W-:Y:S05]  /*9ef0*/  @P4 BRA `(.L_x_198) ;  /* 0x0000000000044947 */ /* 0x000fea0003800000 */
[----:B------:R0:W5:Y:S02]  /*9f00*/  LDG.E.U8 R23, desc[UR20][R30.64+0x98] ;  /* 0x000098141e177981 */ /* 0x000164000c1e1100 */
.L_x_198:
[----:B------:R-:W-:Y:S05]  /*9f10*/  BSYNC B1 ;  /* 0x0000000000017941 */ /* 0x000fea0003800000 */
.L_x_197:
        /* <DEDUP_REMOVED lines=8> */
[----:B------:R-:W-:-:S05]  /*9fa0*/  F2FP.SATFINITE.E5M2.F32.PACK_AB_MERGE_C R23, RZ, R23, RZ ;  /* 0x00000017ff17723e */ /* 0x000fca00048060ff */
[----:B------:R0:W-:Y:S01]  /*9fb0*/  @!P4 STG.E.U8 desc[UR20][R26.64+0x98], R23 ;  /* 0x000098171a00c986 */ /* 0x0001e2000c101114 */
[----:B------:R-:W-:Y:S05]  /*9fc0*/  @P3 BRA `(.L_x_200) ;  /* 0x0000000000043947 */ /* 0x000fea0003800000 */
[----:B------:R0:W5:Y:S02]  /*9fd0*/  LDG.E.U8 R22, desc[UR20][R30.64+0x99] ;  /* 0x000099141e167981 */ /* 0x000164000c1e1100 */
.L_x_200:
[----:B------:R-:W-:Y:S05]  /*9fe0*/  BSYNC B1 ;  /* 0x0000000000017941 */ /* 0x000fea0003800000 */
.L_x_199:
        /* <DEDUP_REMOVED lines=12> */
.L_x_202:
[----:B------:R-:W-:Y:S05]  /*a0b0*/  BSYNC B1 ;  /* 0x0000000000017941 */ /* 0x000fea0003800000 */
.L_x_201:
        /* <DEDUP_REMOVED lines=12> */
.L_x_204:
[----:B------:R-:W-:Y:S05]  /*a180*/  BSYNC B1 ;  /* 0x0000000000017941 */ /* 0x000fea0003800000 */
.L_x_203:
        /* <DEDUP_REMOVED lines=12> */
.L_x_206:
[----:B------:R-:W-:Y:S05]  /*a250*/  BSYNC B1 ;  /* 0x0000000000017941 */ /* 0x000fea0003800000 */
.L_x_205:
        /* <DEDUP_REMOVED lines=12> */
.L_x_208:
[----:B------:R-:W-:Y:S05]  /*a320*/  BSYNC B1 ;  /* 0x0000000000017941 */ /* 0x000fea0003800000 */
.L_x_207:
        /* <DEDUP_REMOVED lines=12> */
.L_x_210:
[----:B------:R-:W-:Y:S05]  /*a3f0*/  BSYNC B1 ;  /* 0x0000000000017941 */ /* 0x000fea0003800000 */
.L_x_209:
        /* <DEDUP_REMOVED lines=12> */
.L_x_212:
[----:B------:R-:W-:Y:S05]  /*a4c0*/  BSYNC B1 ;  /* 0x0000000000017941 */ /* 0x000fea0003800000 */
.L_x_211:
        /* <DEDUP_REMOVED lines=12> */
.L_x_214:
[----:B------:R-:W-:Y:S05]  /*a590*/  BSYNC B1 ;  /* 0x0000000000017941 */ /* 0x000fea0003800000 */
.L_x_213:
        /* <DEDUP_REMOVED lines=12> */
.L_x_216:
[----:B------:R-:W-:Y:S05]  /*a660*/  BSYNC B1 ;  /* 0x0000000000017941 */ /* 0x000fea0003800000 */
.L_x_215:
        /* <DEDUP_REMOVED lines=12> */
.L_x_218:
[----:B------:R-:W-:Y:S05]  /*a730*/  BSYNC B1 ;  /* 0x0000000000017941 */ /* 0x000fea0003800000 */
.L_x_217:
        /* <DEDUP_REMOVED lines=12> */
.L_x_220:
[----:B------:R-:W-:Y:S05]  /*a800*/  BSYNC B1 ;  /* 0x0000000000017941 */ /* 0x000fea0003800000 */
.L_x_219:
        /* <DEDUP_REMOVED lines=12> */
.L_x_222:
[----:B------:R-:W-:Y:S05]  /*a8d0*/  BSYNC B1 ;  /* 0x0000000000017941 */ /* 0x000fea0003800000 */
.L_x_221:
        /* <DEDUP_REMOVED lines=12> */
.L_x_224:
[----:B------:R-:W-:Y:S05]  /*a9a0*/  BSYNC B1 ;  /* 0x0000000000017941 */ /* 0x000fea0003800000 */
.L_x_223:
        /* <DEDUP_REMOVED lines=12> */
.L_x_226:
[----:B------:R-:W-:Y:S05]  /*aa70*/  BSYNC B1 ;  /* 0x0000000000017941 */ /* 0x000fea0003800000 */
.L_x_225:
        /* <DEDUP_REMOVED lines=12> */
.L_x_228:
[----:B------:R-:W-:Y:S05]  /*ab40*/  BSYNC B1 ;  /* 0x0000000000017941 */ /* 0x000fea0003800000 */
.L_x_227:
        /* <DEDUP_REMOVED lines=12> */
.L_x_230:
[----:B------:R-:W-:Y:S05]  /*ac10*/  BSYNC B1 ;  /* 0x0000000000017941 */ /* 0x000fea0003800000 */
.L_x_229:
        /* <DEDUP_REMOVED lines=12> */
.L_x_232:
[----:B------:R-:W-:Y:S05]  /*ace0*/  BSYNC B1 ;  /* 0x0000000000017941 */ /* 0x000fea0003800000 */
.L_x_231:
        /* <DEDUP_REMOVED lines=12> */
.L_x_234:
[----:B------:R-:W-:Y:S05]  /*adb0*/  BSYNC B1 ;  /* 0x0000000000017941 */ /* 0x000fea0003800000 */
.L_x_233:
        /* <DEDUP_REMOVED lines=12> */
.L_x_236:
[----:B------:R-:W-:Y:S05]  /*ae80*/  BSYNC B1 ;  /* 0x0000000000017941 */ /* 0x000fea0003800000 */
.L_x_235:
        /* <DEDUP_REMOVED lines=12> */
.L_x_238:
[----:B------:R-:W-:Y:S05]  /*af50*/  BSYNC B1 ;  /* 0x0000000000017941 */ /* 0x000fea0003800000 */
.L_x_237:
        /* <DEDUP_REMOVED lines=12> */
.L_x_240:
[----:B------:R-:W-:Y:S05]  /*b020*/  BSYNC B1 ;  /* 0x0000000000017941 */ /* 0x000fea0003800000 */
.L_x_239:
[----:B-----5:R-:W-:Y:S01]  /*b030*/  LOP3.LUT R2, R2, 0xff, RZ, 0xc0, !PT ;  /* 0x000000ff02027812 */ /* 0x020fe200078ec0ff */
[----:B------:R-:W-:Y:S01]  /*b040*/  BSSY B1, `(.L_x_241) ;  /* 0x000000b000017945 */ /* 0x000fe20003800000 */
[----:B------:R-:W-:Y:S02]  /*b050*/  ISETP.LT.OR P4, PT, R34, 0xc9, !P0 ;  /* 0x000000c92200780c */ /* 0x000fe40004781670 */
[----:B------:R-:W-:-:S05]  /*b060*/  F2FP.F16.E5M2.UNPACK_B R2, R2 ;  /* 0x00000002ff02723e */ /* 0x000fca00020004ff */
[----:B------:R-:W-:-:S05]  /*b070*/  HADD2.F32 R2, -RZ, R2.H0_H0 ;  /* 0x20000002ff027230 */ /* 0x000fca0000004100 */
[----:B0-----:R-:W-:-:S04]  /*b080*/  FMUL R3, R2, UR31 ;  /* 0x0000001f02037c20 */ /* 0x001fc80008400000 */
[----:B------:R-:W-:Y:S01]  /*b090*/  FFMA R3, R0, UR32, R3 ;  /* 0x0000002000037c23 */ /* 0x000fe20008000003 */
[----:B------:R-:W-:-:S04]  /*b0a0*/  PRMT R0, RZ, 0x7610, R0 ;  /* 0x00007610ff007816 */ /* 0x000fc80000000000 */
[----:B------:R-:W-:-:S05]  /*b0b0*/  F2FP.SATFINITE.E5M2.F32.PACK_AB_MERGE_C R3, RZ, R3, RZ ;  /* 0x00000003ff03723e */ /* 0x000fca00048060ff */
[----:B------:R0:W-:Y:S01]  /*b0c0*/  @!P3 STG.E.U8 desc[UR20][R26.64+0xc1], R3 ;  /* 0x0000c1031a00b986 */ /* 0x0001e2000c101114 */
[----:B------:R-:W-:Y:S05]  /*b0d0*/  @P4 BRA `(.L_x_242) ;  /* 0x0000000000044947 */ /* 0x000fea0003800000 */
[----:B------:R0:W5:Y:S02]  /*b0e0*/  LDG.E.U8 R0, desc[UR20][R28.64+0xc8] ;  /* 0x0000c8141c007981 */ /* 0x000164000c1e1100 */
.L_x_242:
[----:B------:R-:W-:Y:S05]  /*b0f0*/  BSYNC B1 ;  /* 0x0000000000017941 */ /* 0x000fea0003800000 */
.L_x_241:
[----:B------:R-:W2:Y:S01]  /*b100*/  LDL.LU R2, [R1] ;  /* 0x0000000001027983 */ /* 0x000ea20000300800 */
[----:B-----5:R-:W-:Y:S01]  /*b110*/  LOP3.LUT R0, R0, 0xff, RZ, 0xc0, !PT ;  /* 0x000000ff00007812 */ /* 0x020fe200078ec0ff */
[----:B------:R-:W-:Y:S01]  /*b120*/  BSSY B1, `(.L_x_243) ;  /* 0x000000b000017945 */ /* 0x000fe20003800000 */
[----:B------:R-:W-:Y:S02]  /*b130*/  ISETP.LT.OR P3, PT, R34, 0xca, !P0 ;  /* 0x000000ca2200780c */ /* 0x000fe40004761670 */
[----:B------:R-:W-:-:S05]  /*b140*/  F2FP.F16.E5M2.UNPACK_B R0, R0 ;  /* 0x00000000ff00723e */ /* 0x000fca00020004ff */
[----:B------:R-:W-:-:S05]  /*b150*/  HADD2.F32 R0, -RZ, R0.H0_H0 ;  /* 0x20000000ff007230 */ /* 0x000fca0000004100 */
[----:B------:R-:W-:-:S04]  /*b160*/  FMUL R0, R0, UR31 ;  /* 0x0000001f00007c20 */ /* 0x000fc80008400000 */
[----:B--2---:R-:W-:-:S05]  /*b170*/  FFMA R0, R2, UR32, R0 ;  /* 0x0000002002007c23 */ /* 0x004fca0008000000 */
[----:B0-----:R-:W-:Y:S02]  /*b180*/  F2FP.SATFINITE.E5M2.F32.PACK_AB_MERGE_C R3, RZ, R0, RZ ;  /* 0x00000000ff03723e */ /* 0x001fe400048060ff */
[----:B------:R-:W-:-:S03]  /*b190*/  PRMT R0, RZ, 0x7610, R0 ;  /* 0x00007610ff007816 */ /* 0x000fc60000000000 */
[----:B------:R0:W-:Y:S01]  /*b1a0*/  @!P4 STG.E.U8 desc[UR20][R24.64+0xc8], R3 ;  /* 0x0000c8031800c986 */ /* 0x0001e2000c101114 */
[----:B------:R-:W-:Y:S05]  /*b1b0*/  @P3 BRA `(.L_x_244) ;  /* 0x0000000000043947 */ /* 0x000fea0003800000 */
[----:B------:R2:W5:Y:S02]  /*b1c0*/  LDG.E.U8 R0, desc[UR20][R28.64+0xc9] ;  /* 0x0000c9141c007981 */ /* 0x000564000c1e1100 */
.L_x_244:
[----:B------:R-:W-:Y:S05]  /*b1d0*/  BSYNC B1 ;  /* 0x0000000000017941 */ /* 0x000fea0003800000 */
.L_x_243:
[----:B------:R-:W3:Y:S01]  /*b1e0*/  LDL.LU R2, [R1+0x4] ;  /* 0x0000040001027983 */ /* 0x000ee20000300800 */
[----:B-----5:R-:W-:Y:S01]  /*b1f0*/  LOP3.LUT R0, R0, 0xff, RZ, 0xc0, !PT ;  /* 0x000000ff00007812 */ /* 0x020fe200078ec0ff */
[----:B------:R-:W-:Y:S01]  /*b200*/  BSSY B1, `(.L_x_245) ;  /* 0x000000b000017945 */ /* 0x000fe20003800000 */
[----:B------:R-:W-:Y:S02]  /*b210*/  ISETP.LT.OR P4, PT, R34, 0xc9, !P1 ;  /* 0x000000c92200780c */ /* 0x000fe40004f81670 */
[----:B------:R-:W-:-:S05]  /*b220*/  F2FP.F16.E5M2.UNPACK_B R0, R0 ;  /* 0x00000000ff00723e */ /* 0x000fca00020004ff */
[----:B------:R-:W-:-:S05]  /*b230*/  HADD2.F32 R0, -RZ, R0.H0_H0 ;  /* 0x20000000ff007230 */ /* 0x000fca0000004100 */
[----:B------:R-:W-:-:S04]  /*b240*/  FMUL R0, R0, UR31 ;  /* 0x0000001f00007c20 */ /* 0x000fc80008400000 */
[----:B---3--:R-:W-:-:S05]  /*b250*/  FFMA R0, R2, UR32, R0 ;  /* 0x0000002002007c23 */ /* 0x008fca0008000000 */
[----:B0-----:R-:W-:Y:S02]  /*b260*/  F2FP.SATFINITE.E5M2.F32.PACK_AB_MERGE_C R3, RZ, R0, RZ ;  /* 0x00000000ff03723e */ /* 0x001fe400048060ff */
[----:B------:R-:W-:-:S03]  /*b270*/  PRMT R0, RZ, 0x7610, R0 ;  /* 0x00007610ff007816 */ /* 0x000fc60000000000 */
[----:B------:R0:W-:Y:S01]  /*b280*/  @!P3 STG.E.U8 desc[UR20][R24.64+0xc9], R3 ;  /* 0x0000c9031800b986 */ /* 0x0001e2000c101114 */
[----:B------:R-:W-:Y:S05]  /*b290*/  @P4 BRA `(.L_x_246) ;  /* 0x0000000000044947 */ /* 0x000fea0003800000 */
[----:B------:R3:W5:Y:S02]  /*b2a0*/  LDG.E.U8 R0, desc[UR20][R30.64+0xc8] ;  /* 0x0000c8141e007981 */ /* 0x000764000c1e1100 */
.L_x_246:
[----:B------:R-:W-:Y:S05]  /*b2b0*/  BSYNC B1 ;  /* 0x0000000000017941 */ /* 0x000fea0003800000 */
.L_x_245:
[----:B------:R-:W2:Y:S01]  /*b2c0*/  LDL.LU R2, [R1+0x8] ;  /* 0x0000080001027983 */ /* 0x000ea20000300800 */
        /* <DEDUP_REMOVED lines=12> */
.L_x_248:
[----:B------:R-:W-:Y:S05]  /*b390*/  BSYNC B1 ;  /* 0x0000000000017941 */ /* 0x000fea0003800000 */
.L_x_247:
        /* <DEDUP_REMOVED lines=13> */
.L_x_250:
[----:B------:R-:W-:Y:S05]  /*b470*/  BSYNC B1 ;  /* 0x0000000000017941 */ /* 0x000fea0003800000 */
.L_x_249:
        /* <DEDUP_REMOVED lines=13> */
.L_x_252:
[----:B------:R-:W-:Y:S05]  /*b550*/  BSYNC B1 ;  /* 0x0000000000017941 */ /* 0x000fea0003800000 */
.L_x_251:
        /* <DEDUP_REMOVED lines=13> */
.L_x_254:
[----:B------:R-:W-:Y:S05]  /*b630*/  BSYNC B1 ;  /* 0x0000000000017941 */ /* 0x000fea0003800000 */
.L_x_253:
        /* <DEDUP_REMOVED lines=13> */
.L_x_256:
[----:B------:R-:W-:Y:S05]  /*b710*/  BSYNC B1 ;  /* 0x0000000000017941 */ /* 0x000fea0003800000 */
.L_x_255:
        /* <DEDUP_REMOVED lines=13> */
.L_x_258:
[----:B------:R-:W-:Y:S05]  /*b7f0*/  BSYNC B1 ;  /* 0x0000000000017941 */ /* 0x000fea0003800000 */
.L_x_257:
        /* <DEDUP_REMOVED lines=13> */
.L_x_260:
[----:B------:R-:W-:Y:S05]  /*b8d0*/  BSYNC B1 ;  /* 0x0000000000017941 */ /* 0x000fea0003800000 */
.L_x_259:
        /* <DEDUP_REMOVED lines=13> */
.L_x_262:
[----:B------:R-:W-:Y:S05]  /*b9b0*/  BSYNC B1 ;  /* 0x0000000000017941 */ /* 0x000fea0003800000 */
.L_x_261:
        /* <DEDUP_REMOVED lines=13> */
.L_x_264:
[----:B------:R-:W-:Y:S05]  /*ba90*/  BSYNC B1 ;  /* 0x0000000000017941 */ /* 0x000fea0003800000 */
.L_x_263:
        /* <DEDUP_REMOVED lines=13> */
.L_x_266:
[----:B------:R-:W-:Y:S05]  /*bb70*/  BSYNC B1 ;  /* 0x0000000000017941 */ /* 0x000fea0003800000 */
.L_x_265:
        /* <DEDUP_REMOVED lines=13> */
.L_x_268:
[----:B------:R-:W-:Y:S05]  /*bc50*/  BSYNC B1 ;  /* 0x0000000000017941 */ /* 0x000fea0003800000 */
.L_x_267:
        /* <DEDUP_REMOVED lines=13> */
.L_x_270:
[----:B------:R-:W-:Y:S05]  /*bd30*/  BSYNC B1 ;  /* 0x0000000000017941 */ /* 0x000fea0003800000 */
.L_x_269:
        /* <DEDUP_REMOVED lines=13> */
.L_x_272:
[----:B------:R-:W-:Y:S05]  /*be10*/  BSYNC B1 ;  /* 0x0000000000017941 */ /* 0x000fea0003800000 */
.L_x_271:
        /* <DEDUP_REMOVED lines=13> */
.L_x_274:
[----:B------:R-:W-:Y:S05]  /*bef0*/  BSYNC B1 ;  /* 0x0000000000017941 */ /* 0x000fea0003800000 */
.L_x_273:
        /* <DEDUP_REMOVED lines=13> */
.L_x_276:
[----:B------:R-:W-:Y:S05]  /*bfd0*/  BSYNC B1 ;  /* 0x0000000000017941 */ /* 0x000fea0003800000 */
.L_x_275:
        /* <DEDUP_REMOVED lines=13> */
.L_x_278:
[----:B------:R-:W-:Y:S05]  /*c0b0*/  BSYNC B1 ;  /* 0x0000000000017941 */ /* 0x000fea0003800000 */
.L_x_277:
        /* <DEDUP_REMOVED lines=13> */
.L_x_280:
[----:B------:R-:W-:Y:S05]  /*c190*/  BSYNC B1 ;  /* 0x0000000000017941 */ /* 0x000fea0003800000 */
.L_x_279:
        /* <DEDUP_REMOVED lines=13> */
.L_x_282:
[----:B------:R-:W-:Y:S05]  /*c270*/  BSYNC B1 ;  /* 0x0000000000017941 */ /* 0x000fea0003800000 */
.L_x_281:
        /* <DEDUP_REMOVED lines=13> */
.L_x_284:
[----:B------:R-:W-:Y:S05]  /*c350*/  BSYNC B1 ;  /* 0x0000000000017941 */ /* 0x000fea0003800000 */
.L_x_283:
        /* <DEDUP_REMOVED lines=13> */
.L_x_286:
[----:B------:R-:W-:Y:S05]  /*c430*/  BSYNC B1 ;  /* 0x0000000000017941 */ /* 0x000fea0003800000 */
.L_x_285:
        /* <DEDUP_REMOVED lines=13> */
.L_x_288:
[----:B------:R-:W-:Y:S05]  /*c510*/  BSYNC B1 ;  /* 0x0000000000017941 */ /* 0x000fea0003800000 */
.L_x_287:
        /* <DEDUP_REMOVED lines=13> */
.L_x_290:
[----:B------:R-:W-:Y:S05]  /*c5f0*/  BSYNC B1 ;  /* 0x0000000000017941 */ /* 0x000fea0003800000 */
.L_x_289:
        /* <DEDUP_REMOVED lines=13> */
.L_x_292:
[----:B------:R-:W-:Y:S05]  /*c6d0*/  BSYNC B1 ;  /* 0x0000000000017941 */ /* 0x000fea0003800000 */
.L_x_291:
        /* <DEDUP_REMOVED lines=13> */
.L_x_294:
[----:B------:R-:W-:Y:S05]  /*c7b0*/  BSYNC B1 ;  /* 0x0000000000017941 */ /* 0x000fea0003800000 */
.L_x_293:
        /* <DEDUP_REMOVED lines=13> */
.L_x_296:
[----:B------:R-:W-:Y:S05]  /*c890*/  BSYNC B1 ;  /* 0x0000000000017941 */ /* 0x000fea0003800000 */
.L_x_295:
[----:B------:R-:W-:Y:S05]  /*c8a0*/  @P1 BRA `(.L_x_297) ;  /* 0x00000020009c1947 */ /* 0x000fea0003800000 */
[----:B------:R-:W2:Y:S01]  /*c8b0*/  LDL.LU R2, [R1+0x6c] ;  /* 0x00006c0001027983 */ /* 0x000ea20000300800 */
[----:B-----5:R-:W-:-:S04]  /*c8c0*/  LOP3.LUT R0, R0, 0xff, RZ, 0xc0, !PT ;  /* 0x000000ff00007812 */ /* 0x020fc800078ec0ff */
[----:B------:R-:W-:-:S05]  /*c8d0*/  F2FP.F16.E5M2.UNPACK_B R0, R0 ;  /* 0x00000000ff00723e */ /* 0x000fca00020004ff */
[----:B------:R-:W-:-:S05]  /*c8e0*/  HADD2.F32 R0, -RZ, R0.H0_H0 ;  /* 0x20000000ff007230 */ /* 0x000fca0000004100 */
[----:B------:R-:W-:-:S04]  /*c8f0*/  FMUL R0, R0, UR31 ;  /* 0x0000001f00007c20 */ /* 0x000fc80008400000 */
[----:B--2---:R-:W-:-:S05]  /*c900*/  FFMA R0, R2, UR32, R0 ;  /* 0x0000002002007c23 */ /* 0x004fca0008000000 */
[----:B0-----:R-:W-:-:S05]  /*c910*/  F2FP.SATFINITE.E5M2.F32.PACK_AB_MERGE_C R3, RZ, R0, RZ ;  /* 0x00000000ff03723e */ /* 0x001fca00048060ff */
[----:B------:R0:W-:Y:S01]  /*c920*/  STG.E.U8 desc[UR20][R26.64+0xf9], R3 ;  /* 0x0000f9031a007986 */ /* 0x0001e2000c101114 */
[----:B------:R-:W-:Y:S05]  /*c930*/  BRA `(.L_x_297) ;  /* 0x0000002000787947 */ /* 0x000fea0003800000 */
.L_x_40:
[----:B------:R-:W-:Y:S01]  /*c940*/  ISETP.GE.AND P1, PT, R39, 0x1, PT ;  /* 0x000000012700780c */ /* 0x000fe20003f26270 */
[----:B------:R-:W-:Y:S01]  /*c950*/  FMUL R228, R228, UR32 ;  /* 0x00000020e4e47c20 */ /* 0x000fe20008400000 */
[----:B------:R-:W-:Y:S01]  /*c960*/  FMUL R227, R227, UR32 ;  /* 0x00000020e3e37c20 */ /* 0x000fe20008400000 */
[----:B------:R-:W-:Y:S01]  /*c970*/  ISETP.GE.AND P0, PT, R39, 0x9, PT ;  /* 0x000000092700780c */ /* 0x000fe20003f06270 */
[----:B------:R-:W-:Y:S01]  /*c980*/  FMUL R226, R226, UR32 ;  /* 0x00000020e2e27c20 */ /* 0x000fe20008400000 */
[C---:B------:R-:W-:Y:S02]  /*c990*/  ISETP.LT.OR P4, PT, R34.reuse, 0x1, !P1 ;  /* 0x000000012200780c */ /* 0x040fe40004f81670 */
[----:B------:R-:W-:Y:S02]  /*c9a0*/  ISETP.LT.OR P5, PT, R34, 0x2, !P1 ;  /* 0x000000022200780c */ /* 0x000fe40004fa1670 */
[----:B------:R-:W-:Y:S02]  /*c9b0*/  F2FP.SATFINITE.E5M2.F32.PACK_AB_MERGE_C R29, RZ, R228, RZ ;  /* 0x000000e4ff1d723e */ /* 0x000fe400048060ff */
[----:B------:R-:W-:-:S02]  /*c9c0*/  F2FP.SATFINITE.E5M2.F32.PACK_AB_MERGE_C R227, RZ, R227, RZ ;  /* 0x000000e3ffe3723e */ /* 0x000fc400048060ff */
[----:B------:R-:W-:Y:S01]  /*c9d0*/  ISETP.LT.OR P3, PT, R34, 0x1, !P0 ;  /* 0x000000012200780c */ /* 0x000fe20004761670 */
[----:B------:R-:W-:-:S04]  /*c9e0*/  FMUL R225, R225, UR32 ;  /* 0x00000020e1e17c20 */ /* 0x000fc80008400000 */
[----:B------:R2:W-:Y:S01]  /*c9f0*/  @!P4 STG.E.U8 desc[UR20][R24.64], R29 ;  /* 0x0000001d1800c986 */ /* 0x0005e2000c101114 */
[----:B------:R-:W-:-:S03]  /*ca00*/  ISETP.LT.OR P4, PT, R34, 0x2, !P0 ;  /* 0x000000022200780c */ /* 0x000fc60004781670 */
[----:B------:R3:W-:Y:S01]  /*ca10*/  @!P5 STG.E.U8 desc[UR20][R24.64+0x1], R227 ;  /* 0x000001e31800d986 */ /* 0x0007e2000c101114 */
[----:B------:R-:W-:Y:S01]  /*ca20*/  ISETP.LT.OR P5, PT, R34, 0x9, !P1 ;  /* 0x000000092200780c */ /* 0x000fe20004fa1670 */
[----:B------:R-:W-:Y:S01]  /*ca30*/  FMUL R224, R224, UR32 ;  /* 0x00000020e0e07c20 */ /* 0x000fe20008400000 */
[----:B------:R-:W-:Y:S01]  /*ca40*/  ISETP.LT.OR P6, PT, R34, 0xa, !P1 ;  /* 0x0000000a2200780c */ /* 0x000fe20004fc1670 */
[----:B------:R-:W-:Y:S01]  /*ca50*/  FMUL R223, R223, UR32 ;  /* 0x00000020dfdf7c20 */ /* 0x000fe20008400000 */
[----:B------:R-:W-:Y:S02]  /*ca60*/  F2FP.SATFINITE.E5M2.F32.PACK_AB_MERGE_C R31, RZ, R226, RZ ;  /* 0x000000e2ff1f723e */ /* 0x000fe400048060ff */
[----:B------:R-:W-:Y:S02]  /*ca70*/  F2FP.SATFINITE.E5M2.F32.PACK_AB_MERGE_C R225, RZ, R225, RZ ;  /* 0x000000e1ffe1723e */ /* 0x000fe400048060ff */
[----:B--2---:R-:W-:Y:S01]  /*ca80*/  F2FP.SATFINITE.E5M2.F32.PACK_AB_MERGE_C R29, RZ, R224, RZ ;  /* 0x000000e0ff1d723e */ /* 0x004fe200048060ff */
[----:B------:R-:W-:Y:S01]  /*ca90*/  @!P3 STG.E.U8 desc[UR20][R26.64], R31 ;  /* 0x0000001f1a00b986 */ /* 0x000fe2000c101114 */
[----:B------:R-:W-:-:S02]  /*caa0*/  F2FP.SATFINITE.E5M2.F32.PACK_AB_MERGE_C R223, RZ, R223, RZ ;  /* 0x000000dfffdf723e */ /* 0x000fc400048060ff */
[C---:B------:R-:W-:Y:S01]  /*cab0*/  ISETP.LT.OR P3, PT, R34.reuse, 0x9, !P0 ;  /* 0x000000092200780c */ /* 0x040fe20004761670 */
[----:B------:R-:W-:Y:S01]  /*cac0*/  @!P4 STG.E.U8 desc[UR20][R26.64+0x1], R225 ;  /* 0x000001e11a00c986 */ /* 0x000fe2000c101114 */
[----:B------:R-:W-:-:S03]  /*cad0*/  ISETP.LT.OR P4, PT, R34, 0xa, !P0 ;  /* 0x0000000a2200780c */ /* 0x000fc60004781670 */
[----:B------:R2:W-:Y:S01]  /*cae0*/  @!P5 STG.E.U8 desc[UR20][R24.64+0x8], R29 ;  /* 0x0000081d1800d986 */ /* 0x0005e2000c101114 */
[----:B------:R-:W-:Y:S01]  /*caf0*/  ISETP.LT.OR P5, PT, R34, 0x11, !P1 ;  /* 0x000000112200780c */ /* 0x000fe20004fa1670 */
[----:B------:R-:W-:Y:S01]  /*cb00*/  FMUL R222, R222, UR32 ;  /* 0x00000020dede7c20 */ /* 0x000fe20008400000 */
[----:B------:R-:W-:Y:S01]  /*cb10*/  FMUL R221, R221, UR32 ;  /* 0x00000020dddd7c20 */ /* 0x000fe20008400000 */
[----:B------:R-:W-:Y:S01]  /*cb20*/  FMUL R220, R220, UR32 ;  /* 0x00000020dcdc7c20 */ /* 0x000fe20008400000 */
[----:B------:R-:W-:Y:S01]  /*cb30*/  @!P6 STG.E.U8 desc[UR20][R24.64+0x9], R223 ;  /* 0x000009df1800e986 */ /* 0x000fe2000c101114 */
[----:B------:R-:W-:Y:S01]  /*cb40*/  ISETP.LT.OR P6, PT, R34, 0x12, !P1 ;  /* 0x000000122200780c */ /* 0x000fe20004fc1670 */
[----:B------:R-:W-:Y:S01]  /*cb50*/  FMUL R219, R219, UR32 ;  /* 0x00000020dbdb7c20 */ /* 0x000fe20008400000 */
[----:B------:R-:W-:Y:S01]  /*cb60*/  F2FP.SATFINITE.E5M2.F32.PACK_AB_MERGE_C R33, RZ, R222, RZ ;  /* 0x000000deff21723e */ /* 0x000fe200048060ff */
[----:B---3--:R-:W3:Y:S01]  /*cb70*/  LDL.LU R227, [R1+0x8] ;  /* 0x0000080001e37983 */ /* 0x008ee20000300800 */
[----:B------:R-:W-:-:S02]  /*cb80*/  F2FP.SATFINITE.E5M2.F32.PACK_AB_MERGE_C R221, RZ, R221, RZ ;  /* 0x000000ddffdd723e */ /* 0x000fc400048060ff */
[----:B--2---:R-:W-:Y:S01]  /*cb90*/  F2FP.SATFINITE.E5M2.F32.PACK_AB_MERGE_C R29, RZ, R220, RZ ;  /* 0x000000dcff1d723e */ /* 0x004fe200048060ff */
[----:B------:R-:W2:Y:S04]  /*cba0*/  LDL.LU R226, [R1+0x4] ;  /* 0x0000040001e27983 */ /* 0x000ea80000300800 */
[----:B------:R-:W4:Y:S01]  /*cbb0*/  LDL.LU R224, [R1] ;  /* 0x0000000001e07983 */ /* 0x000f220000300800 */
[----:B------:R-:W-:-:S03]  /*cbc0*/  F2FP.SATFINITE.E5M2.F32.PACK_AB_MERGE_C R219, RZ, R219, RZ ;  /* 0x000000dbffdb723e */ /* 0x000fc600048060ff */
[----:B------:R-:W-:Y:S01]  /*cbd0*/  @!P3 STG.E.U8 desc[UR20][R26.64+0x8], R33 ;  /* 0x000008211a00b986 */ /* 0x000fe2000c101114 */
[----:B------:R-:W-:-:S03]  /*cbe0*/  ISETP.LT.OR P3, PT, R34, 0x11, !P0 ;  /* 0x000000112200780c */ /* 0x000fc60004761670 */
        /* <DEDUP_REMOVED lines=11> */
[----:B------:R-:W-:Y:S01]  /*cca0*/  FMUL R214, R214, UR32 ;  /* 0x00000020d6d67c20 */ /* 0x000fe20008400000 */
[----:B------:R-:W-:Y:S01]  /*ccb0*/  F2FP.SATFINITE.E5M2.F32.PACK_AB_MERGE_C R217, RZ, R217, RZ ;  /* 0x000000d9ffd9723e */ /* 0x000fe200048060ff */
[----:B------:R-:W-:Y:S01]  /*ccc0*/  FMUL R213, R213, UR32 ;  /* 0x00000020d5d57c20 */ /* 0x000fe20008400000 */
[----:B0-----:R-:W-:Y:S01]  /*ccd0*/  F2FP.SATFINITE.E5M2.F32.PACK_AB_MERGE_C R29, RZ, R216, RZ ;  /* 0x000000d8ff1d723e */ /* 0x001fe200048060ff */
[----:B------:R-:W-:Y:S01]  /*cce0*/  @!P3 STG.E.U8 desc[UR20][R26.64+0x10], R31 ;  /* 0x0000101f1a00b986 */ /* 0x000fe2000c101114 */
[----:B------:R-:W-:-:S02]  /*ccf0*/  F2FP.SATFINITE.E5M2.F32.PACK_AB_MERGE_C R215, RZ, R215, RZ ;  /* 0x000000d7ffd7723e */ /* 0x000fc400048060ff */
[C---:B------:R-:W-:Y:S01]  /*cd00*/  ISETP.LT.OR P3, PT, R34.reuse, 0x19, !P0 ;  /* 0x000000192200780c */ /* 0x040fe20004761670 */
[----:B------:R-:W-:Y:S01]  /*cd10*/  @!P4 STG.E.U8 desc[UR20][R26.64+0x11], R217 ;  /* 0x000011d91a00c986 */ /* 0x000fe2000c101114 */
[----:B------:R-:W-:-:S03]  /*cd20*/  ISETP.LT.OR P4, PT, R34, 0x1a, !P0 ;  /* 0x0000001a2200780c */ /* 0x000fc60004781670 */
[----:B------:R0:W-:Y:S01]  /*cd30*/  @!P5 STG.E.U8 desc[UR20][R24.64+0x18], R29 ;  /* 0x0000181d1800d986 */ /* 0x0001e2000c101114 */
[----:B------:R-:W-:Y:S01]  /*cd40*/  ISETP.LT.OR P5, PT, R34, 0x21, !P1 ;  /* 0x000000212200780c */ /* 0x000fe20004fa1670 */
[----:B------:R-:W-:Y:S02]  /*cd50*/  FMUL R212, R212, UR32 ;  /* 0x00000020d4d47c20 */ /* 0x000fe40008400000 */
[----:B------:R-:W-:Y:S01]  /*cd60*/  @!P6 STG.E.U8 desc[UR20][R24.64+0x19], R215 ;  /* 0x000019d71800e986 */ /* 0x000fe2000c101114 */
[----:B------:R-:W-:Y:S01]  /*cd70*/  ISETP.LT.OR P6, PT, R34, 0x22, !P1 ;  /* 0x000000222200780c */ /* 0x000fe20004fc1670 */
[----:B------:R-:W-:Y:S01]  /*cd80*/  FMUL R211, R211, UR32 ;  /* 0x00000020d3d37c20 */ /* 0x000fe20008400000 */
[----:B------:R-:W-:Y:S01]  /*cd90*/  F2FP.SATFINITE.E5M2.F32.PACK_AB_MERGE_C R33, RZ, R214, RZ ;  /* 0x000000d6ff21723e */ /* 0x000fe200048060ff */
[----:B------:R-:W-:Y:S01]  /*cda0*/  FMUL R210, R210, UR32 ;  /* 0x00000020d2d27c20 */ /* 0x000fe20008400000 */
[----:B------:R-:W-:Y:S01]  /*cdb0*/  F2FP.SATFINITE.E5M2.F32.PACK_AB_MERGE_C R213, RZ, R213, RZ ;  /* 0x000000d5ffd5723e */ /* 0x000fe200048060ff */
[----:B------:R-:W-:Y:S01]  /*cdc0*/  FMUL R209, R209, UR32 ;  /* 0x00000020d1d17c20 */ /* 0x000fe20008400000 */
        /* <DEDUP_REMOVED lines=8> */
[----:B------:R-:W-:-:S03]  /*ce50*/  ISETP.LT.OR P5, PT, R34, 0x29, !P1 ;  /* 0x000000292200780c */ /* 0x000fc60004fa1670 */
        /* <DEDUP_REMOVED lines=240> */
[----:B------:R1:W-:Y:S01]  /*dd60*/  @!P6 STG.E.U8 desc[UR20][R24.64+0x99], R23 ;  /* 0x000099171800e986 */ /* 0x0003e2000c101114 */
        /* <DEDUP_REMOVED lines=11> */
[----:B------:R0:W-:Y:S01]  /*de20*/  @!P4 STG.E.U8 desc[UR20][R26.64+0x99], R21 ;  /* 0x000099151a00c986 */ /* 0x0001e2000c101114 */
[----:B------:R-:W-:-:S03]  /*de30*/  ISETP.LT.OR P4, PT, R34, 0xa2, !P0 ;  /* 0x000000a22200780c */ /* 0x000fc60004781670 */
[----:B------:R-:W-:Y:S01]  /*de40*/  @!P5 STG.E.U8 desc[UR20][R24.64+0xa0], R29 ;  /* 0x0000a01d1800d986 */ /* 0x000fe2000c101114 */
[----:B------:R-:W-:-:S03]  /*de50*/  ISETP.LT.OR P5, PT, R34, 0xa9, !P1 ;  /* 0x000000a92200780c */ /* 0x000fc60004fa1670 */
[----:B------:R3:W-:Y:S01]  /*de60*/  @!P6 STG.E.U8 desc[UR20][R24.64+0xa1], R19 ;  /* 0x0000a1131800e986 */ /* 0x0007e2000c101114 */
[----:B------:R-:W-:Y:S01]  /*de70*/  ISETP.LT.OR P6, PT, R34, 0xaa, !P1 ;  /* 0x000000aa2200780c */ /* 0x000fe20004fc1670 */
[----:B------:R-:W-:Y:S01]  /*de80*/  FMUL R15, R15, UR32 ;  /* 0x000000200f0f7c20 */ /* 0x000fe20008400000 */
[----:B-1----:R-:W-:Y:S01]  /*de90*/  F2FP.SATFINITE.E5M2.F32.PACK_AB_MERGE_C R23, RZ, R18, RZ ;  /* 0x00000012ff17723e */ /* 0x002fe200048060ff */
[----:B------:R-:W-:Y:S01]  /*dea0*/  FMUL R14, R14, UR32 ;  /* 0x000000200e0e7c20 */ /* 0x000fe20008400000 */
[----:B------:R-:W-:Y:S01]  /*deb0*/  F2FP.SATFINITE.E5M2.F32.PACK_AB_MERGE_C R17, RZ, R17, RZ ;  /* 0x00000011ff11723e */ /* 0x000fe200048060ff */
[----:B------:R-:W-:Y:S01]  /*dec0*/  FMUL R13, R13, UR32 ;  /* 0x000000200d0d7c20 */ /* 0x000fe20008400000 */
[----:B0-----:R-:W-:Y:S01]  /*ded0*/  F2FP.SATFINITE.E5M2.F32.PACK_AB_MERGE_C R21, RZ, R16, RZ ;  /* 0x00000010ff15723e */ /* 0x001fe200048060ff */
[----:B------:R-:W-:Y:S01]  /*dee0*/  @!P3 STG.E.U8 desc[UR20][R26.64+0xa0], R23 ;  /* 0x0000a0171a00b986 */ /* 0x000fe2000c101114 */
[----:B------:R-:W-:Y:S02]  /*def0*/  F2FP.SATFINITE.E5M2.F32.PACK_AB_MERGE_C R15, RZ, R15, RZ ;  /* 0x0000000fff0f723e */ /* 0x000fe400048060ff */
[C---:B------:R-:W-:Y:S01]  /*df00*/  ISETP.LT.OR P3, PT, R34.reuse, 0xa9, !P0 ;  /* 0x000000a92200780c */ /* 0x040fe20004761670 */
[----:B------:R-:W-:Y:S01]  /*df10*/  @!P4 STG.E.U8 desc[UR20][R26.64+0xa1], R17 ;  /* 0x0000a1111a00c986 */ /* 0x000fe2000c101114 */
[----:B------:R-:W-:-:S03]  /*df20*/  ISETP.LT.OR P4, PT, R34, 0xaa, !P0 ;  /* 0x000000aa2200780c */ /* 0x000fc60004781670 */
[----:B------:R-:W-:Y:S01]  /*df30*/  @!P5 STG.E.U8 desc[UR20][R24.64+0xa8], R21 ;  /* 0x0000a8151800d986 */ /* 0x000fe2000c101114 */
[----:B------:R-:W-:Y:S01]  /*df40*/  ISETP.LT.OR P5, PT, R34, 0xb1, !P1 ;  /* 0x000000b12200780c */ /* 0x000fe20004fa1670 */
[----:B------:R-:W-:Y:S02]  /*df50*/  FMUL R12, R12, UR32 ;  /* 0x000000200c0c7c20 */ /* 0x000fe40008400000 */
[----:B------:R0:W-:Y:S01]  /*df60*/  @!P6 STG.E.U8 desc[UR20][R24.64+0xa9], R15 ;  /* 0x0000a90f1800e986 */ /* 0x0001e2000c101114 */
[----:B------:R-:W-:Y:S01]  /*df70*/  ISETP.LT.OR P6, PT, R34, 0xb2, !P1 ;  /* 0x000000b22200780c */ /* 0x000fe20004fc1670 */
[----:B------:R-:W-:Y:S01]  /*df80*/  FMUL R11, R11, UR32 ;  /* 0x000000200b0b7c20 */ /* 0x000fe20008400000 */
[----:B---3--:R-:W-:Y:S01]  /*df90*/  F2FP.SATFINITE.E5M2.F32.PACK_AB_MERGE_C R19, RZ, R14, RZ ;  /* 0x0000000eff13723e */ /* 0x008fe200048060ff */
[----:B------:R-:W3:Y:S01]  /*dfa0*/  LDL.LU R223, [R1+0x18] ;  /* 0x0000180001df7983 */ /* 0x000ee20000300800 */
[----:B------:R-:W-:Y:S02]  /*dfb0*/  F2FP.SATFINITE.E5M2.F32.PACK_AB_MERGE_C R13, RZ, R13, RZ ;  /* 0x0000000dff0d723e */ /* 0x000fe400048060ff */
[----:B------:R-:W-:Y:S01]  /*dfc0*/  F2FP.SATFINITE.E5M2.F32.PACK_AB_MERGE_C R11, RZ, R11, RZ ;  /* 0x0000000bff0b723e */ /* 0x000fe200048060ff */
[----:B------:R-:W-:Y:S01]  /*dfd0*/  @!P3 STG.E.U8 desc[UR20][R26.64+0xa8], R19 ;  /* 0x0000a8131a00b986 */ /* 0x000fe2000c101114 */
[----:B0-----:R-:W-:-:S03]  /*dfe0*/  F2FP.SATFINITE.E5M2.F32.PACK_AB_MERGE_C R15, RZ, R12, RZ ;  /* 0x0000000cff0f723e */ /* 0x001fc600048060ff */
[----:B------:R0:W-:Y:S01]  /*dff0*/  @!P4 STG.E.U8 desc[UR20][R26.64+0xa9], R13 ;  /* 0x0000a90d1a00c986 */ /* 0x0001e2000c101114 */
[C---:B------:R-:W-:Y:S02]  /*e000*/  ISETP.LT.OR P3, PT, R34.reuse, 0xb1, !P0 ;  /* 0x000000b12200780c */ /* 0x040fe40004761670 */
[C---:B------:R-:W-:Y:S01]  /*e010*/  ISETP.LT.OR P4, PT, R34.reuse, 0xb2, !P0 ;  /* 0x000000b22200780c */ /* 0x040fe20004781670 */
[----:B------:R-:W-:Y:S01]  /*e020*/  @!P5 STG.E.U8 desc[UR20][R24.64+0xb0], R15 ;  /* 0x0000b00f1800d986 */ /* 0x000fe2000c101114 */
[----:B------:R-:W-:Y:S01]  /*e030*/  ISETP.LT.OR P5, PT, R34, 0xb9, !P1 ;  /* 0x000000b92200780c */ /* 0x000fe20004fa1670 */
[----:B------:R-:W-:Y:S01]  /*e040*/  FMUL R10, R10, UR32 ;  /* 0x000000200a0a7c20 */ /* 0x000fe20008400000 */
[----:B------:R-:W-:Y:S01]  /*e050*/  FMUL R9, R9, UR32 ;  /* 0x0000002009097c20 */ /* 0x000fe20008400000 */
[----:B------:R-:W3:Y:S01]  /*e060*/  LDL.LU R222, [R1+0x14] ;  /* 0x0000140001de7983 */ /* 0x000ee20000300800 */
[----:B------:R-:W-:-:S03]  /*e070*/  FMUL R8, R8, UR32 ;  /* 0x0000002008087c20 */ /* 0x000fc60008400000 */
[----:B------:R-:W3:Y:S01]  /*e080*/  LDL.LU R220, [R1+0x10] ;  /* 0x0000100001dc7983 */ /* 0x000ee20000300800 */
[----:B------:R-:W-:-:S03]  /*e090*/  F2FP.SATFINITE.E5M2.F32.PACK_AB_MERGE_C R17, RZ, R10, RZ ;  /* 0x0000000aff11723e */ /* 0x000fc600048060ff */
[----:B------:R-:W3:Y:S01]  /*e0a0*/  LDL.LU R221, [R1+0xc] ;  /* 0x00000c0001dd7983 */ /* 0x000ee20000300800 */
[----:B------:R-:W-:Y:S01]  /*e0b0*/  F2FP.SATFINITE.E5M2.F32.PACK_AB_MERGE_C R9, RZ, R9, RZ ;  /* 0x00000009ff09723e */ /* 0x000fe200048060ff */
[----:B------:R-:W-:Y:S01]  /*e0c0*/  FMUL R7, R7, UR32 ;  /* 0x0000002007077c20 */ /* 0x000fe20008400000 */
[----:B0-----:R-:W-:Y:S01]  /*e0d0*/  F2FP.SATFINITE.E5M2.F32.PACK_AB_MERGE_C R13, RZ, R8, RZ ;  /* 0x00000008ff0d723e */ /* 0x001fe200048060ff */
[----:B------:R0:W-:Y:S01]  /*e0e0*/  @!P6 STG.E.U8 desc[UR20][R24.64+0xb1], R11 ;  /* 0x0000b10b1800e986 */ /* 0x0001e2000c101114 */
[----:B------:R-:W-:Y:S01]  /*e0f0*/  ISETP.LT.OR P6, PT, R34, 0xba, !P1 ;  /* 0x000000ba2200780c */ /* 0x000fe20004fc1670 */
[----:B-----5:R-:W-:Y:S01]  /*e100*/  FMUL R2, R2, UR32 ;  /* 0x0000002002027c20 */ /* 0x020fe20008400000 */
[----:B------:R-:W-:Y:S01]  /*e110*/  F2FP.SATFINITE.E5M2.F32.PACK_AB_MERGE_C R7, RZ, R7, RZ ;  /* 0x00000007ff07723e */ /* 0x000fe200048060ff */
[----:B------:R-:W-:Y:S01]  /*e120*/  @!P3 STG.E.U8 desc[UR20][R26.64+0xb0], R17 ;  /* 0x0000b0111a00b986 */ /* 0x000fe2000c101114 */
[----:B------:R-:W-:Y:S01]  /*e130*/  FMUL R3, R3, UR32 ;  /* 0x0000002003037c20 */ /* 0x000fe20008400000 */
[----:B------:R-:W-:Y:S01]  /*e140*/  FMUL R4, R4, UR32 ;  /* 0x0000002004047c20 */ /* 0x000fe20008400000 */
[C---:B------:R-:W-:Y:S01]  /*e150*/  ISETP.LT.OR P3, PT, R34.reuse, 0xb9, !P0 ;  /* 0x000000b92200780c */ /* 0x040fe20004761670 */
[----:B------:R1:W-:Y:S01]  /*e160*/  @!P4 STG.E.U8 desc[UR20][R26.64+0xb1], R9 ;  /* 0x0000b1091a00c986 */ /* 0x0003e2000c101114 */
[----:B------:R-:W-:Y:S01]  /*e170*/  ISETP.LT.OR P4, PT, R34, 0xba, !P0 ;  /* 0x000000ba2200780c */ /* 0x000fe20004781670 */
[----:B------:R-:W-:Y:S01]  /*e180*/  FMUL R6, R6, UR32 ;  /* 0x0000002006067c20 */ /* 0x000fe20008400000 */
[----:B------:R-:W-:Y:S01]  /*e190*/  FMUL R5, R5, UR32 ;  /* 0x0000002005057c20 */ /* 0x000fe20008400000 */
[----:B------:R2:W-:Y:S01]  /*e1a0*/  @!P5 STG.E.U8 desc[UR20][R24.64+0xb8], R13 ;  /* 0x0000b80d1800d986 */ /* 0x0005e2000c101114 */
[----:B------:R-:W-:Y:S01]  /*e1b0*/  ISETP.LT.OR P5, PT, R34, 0xc1, !P1 ;  /* 0x000000c12200780c */ /* 0x000fe20004fa1670 */
[----:B------:R-:W-:Y:S01]  /*e1c0*/  FMUL R0, R0, UR32 ;  /* 0x0000002000007c20 */ /* 0x000fe20008400000 */
[----:B0-----:R-:W-:Y:S01]  /*e1d0*/  F2FP.SATFINITE.E5M2.F32.PACK_AB_MERGE_C R11, RZ, R6, RZ ;  /* 0x00000006ff0b723e */ /* 0x001fe200048060ff */
[----:B------:R-:W3:Y:S01]  /*e1e0*/  LDL.LU R225, [R1+0x1c] ;  /* 0x00001c0001e17983 */ /* 0x000ee20000300800 */
[----:B------:R-:W-:-:S03]  /*e1f0*/  F2FP.SATFINITE.E5M2.F32.PACK_AB_MERGE_C R5, RZ, R5, RZ ;  /* 0x00000005ff05723e */ /* 0x000fc600048060ff */
[----:B------:R0:W-:Y:S01]  /*e200*/  @!P6 STG.E.U8 desc[UR20][R24.64+0xb9], R7 ;  /* 0x0000b9071800e986 */ /* 0x0001e2000c101114 */
[----:B-1----:R-:W-:Y:S01]  /*e210*/  F2FP.SATFINITE.E5M2.F32.PACK_AB_MERGE_C R9, RZ, R4, RZ ;  /* 0x00000004ff09723e */ /* 0x002fe200048060ff */
[----:B------:R-:W-:Y:S01]  /*e220*/  FMUL R4, R227, UR32 ;  /* 0x00000020e3047c20 */ /* 0x000fe20008400000 */
[----:B------:R-:W-:Y:S01]  /*e230*/  ISETP.LT.OR P6, PT, R34, 0xc2, !P1 ;  /* 0x000000c22200780c */ /* 0x000fe20004fc1670 */
[----:B------:R-:W-:Y:S01]  /*e240*/  @!P3 STG.E.U8 desc[UR20][R26.64+0xb8], R11 ;  /* 0x0000b80b1a00b986 */ /* 0x000fe2000c101114 */
[----:B--2---:R-:W-:Y:S01]  /*e250*/  F2FP.SATFINITE.E5M2.F32.PACK_AB_MERGE_C R13, RZ, R2, RZ ;  /* 0x00000002ff0d723e */ /* 0x004fe200048060ff */
[----:B----4-:R-:W-:Y:S01]  /*e260*/  FMUL R2, R224, UR32 ;  /* 0x00000020e0027c20 */ /* 0x010fe20008400000 */
[----:B------:R-:W-:Y:S01]  /*e270*/  ISETP.LT.OR P3, PT, R34, 0xc1, !P0 ;  /* 0x000000c12200780c */ /* 0x000fe20004761670 */
[----:B------:R-:W2:Y:S01]  /*e280*/  LDL.LU R224, [R1+0x20] ;  /* 0x0000200001e07983 */ /* 0x000ea20000300800 */
[----:B0-----:R-:W-:Y:S01]  /*e290*/  F2FP.SATFINITE.E5M2.F32.PACK_AB_MERGE_C R7, RZ, R3, RZ ;  /* 0x00000003ff07723e */ /* 0x001fe200048060ff */
[----:B------:R-:W-:-:S02]  /*e2a0*/  FMUL R3, R226, UR32 ;  /* 0x00000020e2037c20 */ /* 0x000fc40008400000 */
[----:B------:R0:W-:Y:S01]  /*e2b0*/  @!P4 STG.E.U8 desc[UR20][R26.64+0xb9], R5 ;  /* 0x0000b9051a00c986 */ /* 0x0001e2000c101114 */
[----:B------:R-:W-:-:S03]  /*e2c0*/  ISETP.LT.OR P4, PT, R34, 0xc2, !P0 ;  /* 0x000000c22200780c */ /* 0x000fc60004781670 */
[----:B------:R-:W4:Y:S04]  /*e2d0*/  LDL.LU R226, [R1+0x24] ;  /* 0x0000240001e27983 */ /* 0x000f280000300800 */
[----:B------:R-:W4:Y:S04]  /*e2e0*/  LDL.LU R227, [R1+0x28] ;  /* 0x0000280001e37983 */ /* 0x000f280000300800 */
[----:B------:R-:W-:Y:S01]  /*e2f0*/  @!P5 STG.E.U8 desc[UR20][R24.64+0xc0], R9 ;  /* 0x0000c0091800d986 */ /* 0x000fe2000c101114 */
[C---:B------:R-:W-:Y:S02]  /*e300*/  ISETP.LT.OR P5, PT, R34.reuse, 0xc9, !P1 ;  /* 0x000000c92200780c */ /* 0x040fe40004fa1670 */
[----:B0-----:R-:W-:Y:S01]  /*e310*/  F2FP.SATFINITE.E5M2.F32.PACK_AB_MERGE_C R5, RZ, R0, RZ ;  /* 0x00000000ff05723e */ /* 0x001fe200048060ff */
[----:B------:R0:W-:Y:S01]  /*e320*/  @!P6 STG.E.U8 desc[UR20][R24.64+0xc1], R7 ;  /* 0x0000c1071800e986 */ /* 0x0001e2000c101114 */
[----:B------:R-:W-:-:S03]  /*e330*/  ISETP.LT.OR P6, PT, R34, 0xca, !P1 ;  /* 0x000000ca2200780c */ /* 0x000fc60004fc1670 */
[----:B------:R-:W-:Y:S01]  /*e340*/  @!P3 STG.E.U8 desc[UR20][R26.64+0xc0], R13 ;  /* 0x0000c00d1a00b986 */ /* 0x000fe2000c101114 */
[----:B------:R-:W-:-:S03]  /*e350*/  ISETP.LT.OR P3, PT, R34, 0xc9, !P0 ;  /* 0x000000c92200780c */ /* 0x000fc60004761670 */
[----:B------:R1:W-:Y:S01]  /*e360*/  @!P4 STG.E.U8 desc[UR20][R26.64+0xc1], R5 ;  /* 0x0000c1051a00c986 */ /* 0x0003e2000c101114 */
[----:B0-----:R-:W-:Y:S02]  /*e370*/  F2FP.SATFINITE.E5M2.F32.PACK_AB_MERGE_C R7, RZ, R2, RZ ;  /* 0x00000002ff07723e */ /* 0x001fe400048060ff */
[----:B------:R-:W-:-:S03]  /*e380*/  ISETP.LT.OR P4, PT, R34, 0xca, !P0 ;  /* 0x000000ca2200780c */ /* 0x000fc60004781670 */
[----:B------:R0:W-:Y:S01]  /*e390*/  @!P5 STG.E.U8 desc[UR20][R24.64+0xc8], R7 ;  /* 0x0000c8071800d986 */ /* 0x0001e2000c101114 */
[----:B------:R-:W-:Y:S02]  /*e3a0*/  ISETP.LT.OR P5, PT, R34, 0xd1, !P1 ;  /* 0x000000d12200780c */ /* 0x000fe40004fa1670 */
[----:B------:R-:W-:Y:S02]  /*e3b0*/  F2FP.SATFINITE.E5M2.F32.PACK_AB_MERGE_C R9, RZ, R3, RZ ;  /* 0x00000003ff09723e */ /* 0x000fe400048060ff */
[----:B------:R-:W-:-:S03]  /*e3c0*/  F2FP.SATFINITE.E5M2.F32.PACK_AB_MERGE_C R11, RZ, R4, RZ ;  /* 0x00000004ff0b723e */ /* 0x000fc600048060ff */
[----:B------:R0:W-:Y:S04]  /*e3d0*/  @!P6 STG.E.U8 desc[UR20][R24.64+0xc9], R9 ;  /* 0x0000c9091800e986 */ /* 0x0001e8000c101114 */
[----:B------:R-:W-:Y:S01]  /*e3e0*/  @!P3 STG.E.U8 desc[UR20][R26.64+0xc8], R11 ;  /* 0x0000c80b1a00b986 */ /* 0x000fe2000c101114 */
[----:B---3--:R-:W-:Y:S01]  /*e3f0*/  FMUL R2, R220, UR32 ;  /* 0x00000020dc027c20 */ /* 0x008fe20008400000 */
[----:B------:R-:W-:Y:S02]  /*e400*/  FMUL R0, R221, UR32 ;  /* 0x00000020dd007c20 */ /* 0x000fe40008400000 */
[----:B------:R-:W3:Y:S03]  /*e410*/  LDL.LU R221, [R1+0x2c] ;  /* 0x00002c0001dd7983 */ /* 0x000ee60000300800 */
[----:B-1----:R-:W-:Y:S01]  /*e420*/  F2FP.SATFINITE.E5M2.F32.PACK_AB_MERGE_C R5, RZ, R0, RZ ;  /* 0x00000000ff05723e */ /* 0x002fe200048060ff */
[----:B------:R-:W3:Y:S01]  /*e430*/  LDL.LU R220, [R1+0x30] ;  /* 0x0000300001dc7983 */ /* 0x000ee20000300800 */
[----:B------:R-:W-:Y:S01]  /*e440*/  FMUL R0, R223, UR32 ;  /* 0x00000020df007c20 */ /* 0x000fe20008400000 */
[----:B------:R-:W-:Y:S01]  /*e450*/  FMUL R3, R222, UR32 ;  /* 0x00000020de037c20 */ /* 0x000fe20008400000 */
[----:B0-----:R-:W-:Y:S01]  /*e460*/  F2FP.SATFINITE.E5M2.F32.PACK_AB_MERGE_C R7, RZ, R2, RZ ;  /* 0x00000002ff07723e */ /* 0x001fe200048060ff */
[----:B------:R-:W3:Y:S02]  /*e470*/  LDL.LU R222, [R1+0x34] ;  /* 0x0000340001de7983 */ /* 0x000ee40000300800 */
[----:B------:R-:W-:-:S02]  /*e480*/  F2FP.SATFINITE.E5M2.F32.PACK_AB_MERGE_C R13, RZ, R0, RZ ;  /* 0x00000000ff0d723e */ /* 0x000fc400048060ff */
[----:B------:R-:W3:Y:S01]  /*e490*/  LDL.LU R223, [R1+0x38] ;  /* 0x0000380001df7983 */ /* 0x000ee20000300800 */
[----:B------:R-:W-:Y:S01]  /*e4a0*/  F2FP.SATFINITE.E5M2.F32.PACK_AB_MERGE_C R9, RZ, R3, RZ ;  /* 0x00000003ff09723e */ /* 0x000fe200048060ff */
[----:B------:R-:W-:Y:S02]  /*e4b0*/  FMUL R2, R225, UR32 ;  /* 0x00000020e1027c20 */ /* 0x000fe40008400000 */
[----:B------:R-:W3:Y:S04]  /*e4c0*/  LDL.LU R225, [R1+0x3c] ;  /* 0x00003c0001e17983 */ /* 0x000ee80000300800 */
[----:B------:R-:W-:Y:S01]  /*e4d0*/  @!P4 STG.E.U8 desc[UR20][R26.64+0xc9], R5 ;  /* 0x0000c9051a00c986 */ /* 0x000fe2000c101114 */
[----:B--2---:R-:W-:-:S03]  /*e4e0*/  FMUL R0, R224, UR32 ;  /* 0x00000020e0007c20 */ /* 0x004fc60008400000 */
[----:B------:R0:W-:Y:S04]  /*e4f0*/  @!P5 STG.E.U8 desc[UR20][R24.64+0xd0], R7 ;  /* 0x0000d0071800d986 */ /* 0x0001e8000c101114 */
[----:B------:R-:W2:Y:S01]  /*e500*/  LDL.LU R224, [R1+0x40] ;  /* 0x0000400001e07983 */ /* 0x000ea20000300800 */
[----:B----4-:R-:W-:-:S03]  /*e510*/  FMUL R3, R226, UR32 ;  /* 0x00000020e2037c20 */ /* 0x010fc60008400000 */
[----:B------:R-:W4:Y:S01]  /*e520*/  LDL.LU R226, [R1+0x44] ;  /* 0x0000440001e27983 */ /* 0x000f220000300800 */
[----:B0-----:R-:W-:Y:S01]  /*e530*/  F2FP.SATFINITE.E5M2.F32.PACK_AB_MERGE_C R7, RZ, R0, RZ ;  /* 0x00000000ff07723e */ /* 0x001fe200048060ff */
[----:B------:R-:W-:Y:S02]  /*e540*/  FMUL R0, R227, UR32 ;  /* 0x00000020e3007c20 */ /* 0x000fe40008400000 */
[----:B------:R-:W4:Y:S01]  /*e550*/  LDL.LU R227, [R1+0x48] ;  /* 0x0000480001e37983 */ /* 0x000f220000300800 */
[C---:B------:R-:W-:Y:S02]  /*e560*/  ISETP.LT.OR P6, PT, R34.reuse, 0xd2, !P1 ;  /* 0x000000d22200780c */ /* 0x040fe40004fc1670 */
[C---:B------:R-:W-:Y:S01]  /*e570*/  ISETP.LT.OR P4, PT, R34.reuse, 0xd2, !P0 ;  /* 0x000000d22200780c */ /* 0x040fe20004781670 */
[----:B------:R-:W4:Y:S01]  /*e580*/  LDL.LU R219, [R1+0x4c] ;  /* 0x00004c0001db7983 */ /* 0x000f220000300800 */
[----:B------:R-:W-:Y:S02]  /*e590*/  F2FP.SATFINITE.E5M2.F32.PACK_AB_MERGE_C R5, RZ, R2, RZ ;  /* 0x00000002ff05723e */ /* 0x000fe400048060ff */
[----:B------:R-:W-:-:S02]  /*e5a0*/  ISETP.LT.OR P3, PT, R34, 0xd1, !P0 ;  /* 0x000000d12200780c */ /* 0x000fc40004761670 */
[----:B------:R-:W-:Y:S02]  /*e5b0*/  ISETP.LT.OR P5, PT, R34, 0xd9, !P1 ;  /* 0x000000d92200780c */ /* 0x000fe40004fa1670 */
[----:B------:R-:W-:-:S03]  /*e5c0*/  F2FP.SATFINITE.E5M2.F32.PACK_AB_MERGE_C R11, RZ, R0, RZ ;  /* 0x00000000ff0b723e */ /* 0x000fc600048060ff */
[----:B------:R0:W-:Y:S01]  /*e5d0*/  @!P6 STG.E.U8 desc[UR20][R24.64+0xd1], R9 ;  /* 0x0000d1091800e986 */ /* 0x0001e2000c101114 */
[----:B------:R-:W-:-:S03]  /*e5e0*/  ISETP.LT.OR P6, PT, R34, 0xda, !P1 ;  /* 0x000000da2200780c */ /* 0x000fc60004fc1670 */
[----:B------:R1:W-:Y:S01]  /*e5f0*/  @!P4 STG.E.U8 desc[UR20][R26.64+0xd1], R5 ;  /* 0x0000d1051a00c986 */ /* 0x0003e2000c101114 */
[----:B------:R-:W-:-:S03]  /*e600*/  ISETP.LT.OR P4, PT, R34, 0xda, !P0 ;  /* 0x000000da2200780c */ /* 0x000fc60004781670 */
[----:B------:R-:W-:Y:S01]  /*e610*/  @!P3 STG.E.U8 desc[UR20][R26.64+0xd0], R13 ;  /* 0x0000d00d1a00b986 */ /* 0x000fe2000c101114 */
[----:B0-----:R-:W-:-:S03]  /*e620*/  F2FP.SATFINITE.E5M2.F32.PACK_AB_MERGE_C R9, RZ, R3, RZ ;  /* 0x00000003ff09723e */ /* 0x001fc600048060ff */
[----:B------:R0:W-:Y:S04]  /*e630*/  @!P5 STG.E.U8 desc[UR20][R24.64+0xd8], R7 ;  /* 0x0000d8071800d986 */ /* 0x0001e8000c101114 */
[----:B------:R0:W-:Y:S01]  /*e640*/  @!P6 STG.E.U8 desc[UR20][R24.64+0xd9], R9 ;  /* 0x0000d9091800e986 */ /* 0x0001e2000c101114 */
[----:B---3--:R-:W-:-:S03]  /*e650*/  FMUL R0, R221, UR32 ;  /* 0x00000020dd007c20 */ /* 0x008fc60008400000 */
[----:B------:R-:W3:Y:S01]  /*e660*/  LDL.LU R221, [R1+0x50] ;  /* 0x0000500001dd7983 */ /* 0x000ee20000300800 */
[----:B------:R-:W-:-:S03]  /*e670*/  FMUL R2, R220, UR32 ;  /* 0x00000020dc027c20 */ /* 0x000fc60008400000 */
[----:B------:R-:W3:Y:S01]  /*e680*/  LDL.LU R220, [R1+0x54] ;  /* 0x0000540001dc7983 */ /* 0x000ee20000300800 */
[----:B-1----:R-:W-:Y:S01]  /*e690*/  F2FP.SATFINITE.E5M2.F32.PACK_AB_MERGE_C R5, RZ, R0, RZ ;  /* 0x00000000ff05723e */ /* 0x002fe200048060ff */
[----:B------:R-:W-:Y:S02]  /*e6a0*/  FMUL R3, R222, UR32 ;  /* 0x00000020de037c20 */ /* 0x000fe40008400000 */
[----:B------:R-:W3:Y:S01]  /*e6b0*/  LDL.LU R222, [R1+0x58] ;  /* 0x0000580001de7983 */ /* 0x000ee20000300800 */
[----:B0-----:R-:W-:Y:S01]  /*e6c0*/  F2FP.SATFINITE.E5M2.F32.PACK_AB_MERGE_C R7, RZ, R2, RZ ;  /* 0x00000002ff07723e */ /* 0x001fe200048060ff */
[----:B------:R-:W-:Y:S01]  /*e6d0*/  FMUL R4, R223, UR32 ;  /* 0x00000020df047c20 */ /* 0x000fe20008400000 */
[----:B------:R-:W-:Y:S01]  /*e6e0*/  F2FP.SATFINITE.E5M2.F32.PACK_AB_MERGE_C R9, RZ, R3, RZ ;  /* 0x00000003ff09723e */ /* 0x000fe200048060ff */
[----:B------:R-:W3:Y:S01]  /*e6f0*/  LDL.LU R223, [R1+0x5c] ;  /* 0x00005c0001df7983 */ /* 0x000ee20000300800 */
[----:B------:R-:W-:-:S03]  /*e700*/  FMUL R0, R225, UR32 ;  /* 0x00000020e1007c20 */ /* 0x000fc60008400000 */
[----:B------:R0:W-:Y:S04]  /*e710*/  @!P4 STG.E.U8 desc[UR20][R26.64+0xd9], R5 ;  /* 0x0000d9051a00c986 */ /* 0x0001e8000c101114 */
[----:B------:R-:W3:Y:S01]  /*e720*/  LDL.LU R225, [R1+0x60] ;  /* 0x0000600001e17983 */ /* 0x000ee20000300800 */
[----:B0-----:R-:W-:Y:S01]  /*e730*/  F2FP.SATFINITE.E5M2.F32.PACK_AB_MERGE_C R5, RZ, R0, RZ ;  /* 0x00000000ff05723e */ /* 0x001fe200048060ff */
[----:B--2---:R-:W-:Y:S02]  /*e740*/  FMUL R2, R224, UR32 ;  /* 0x00000020e0027c20 */ /* 0x004fe40008400000 */
[----:B------:R-:W2:Y:S01]  /*e750*/  LDL.LU R224, [R1+0x64] ;  /* 0x0000640001e07983 */ /* 0x000ea20000300800 */
[----:B----4-:R-:W-:-:S03]  /*e760*/  FMUL R3, R226, UR32 ;  /* 0x00000020e2037c20 */ /* 0x010fc60008400000 */
[----:B------:R-:W4:Y:S01]  /*e770*/  LDL.LU R226, [R1+0x68] ;  /* 0x0000680001e27983 */ /* 0x000f220000300800 */
[----:B------:R-:W-:-:S03]  /*e780*/  FMUL R0, R227, UR32 ;  /* 0x00000020e3007c20 */ /* 0x000fc60008400000 */
[----:B------:R-:W4:Y:S01]  /*e790*/  LDL.LU R227, [R1+0x6c] ;  /* 0x00006c0001e37983 */ /* 0x000f220000300800 */
[C---:B------:R-:W-:Y:S02]  /*e7a0*/  ISETP.LT.OR P3, PT, R34.reuse, 0xd9, !P0 ;  /* 0x000000d92200780c */ /* 0x040fe40004761670 */
[C---:B------:R-:W-:Y:S02]  /*e7b0*/  ISETP.LT.OR P5, PT, R34.reuse, 0xe1, !P1 ;  /* 0x000000e12200780c */ /* 0x040fe40004fa1670 */
[C---:B------:R-:W-:Y:S02]  /*e7c0*/  ISETP.LT.OR P6, PT, R34.reuse, 0xe2, !P1 ;  /* 0x000000e22200780c */ /* 0x040fe40004fc1670 */
[----:B------:R-:W-:-:S07]  /*e7d0*/  ISETP.LT.OR P4, PT, R34, 0xe2, !P0 ;  /* 0x000000e22200780c */ /* 0x000fce0004781670 */
[----:B------:R-:W-:Y:S01]  /*e7e0*/  @!P3 STG.E.U8 desc[UR20][R26.64+0xd8], R11 ;  /* 0x0000d80b1a00b986 */ /* 0x000fe2000c101114 */
[----:B------:R-:W-:-:S03]  /*e7f0*/  ISETP.LT.OR P3, PT, R34, 0xe1, !P0 ;  /* 0x000000e12200780c */ /* 0x000fc60004761670 */
[----:B------:R0:W-:Y:S01]  /*e800*/  @!P5 STG.E.U8 desc[UR20][R24.64+0xe0], R7 ;  /* 0x0000e0071800d986 */ /* 0x0001e2000c101114 */
[----:B------:R-:W-:-:S03]  /*e810*/  ISETP.LT.OR P5, PT, R34, 0xe9, !P1 ;  /* 0x000000e92200780c */ /* 0x000fc60004fa1670 */
[----:B------:R1:W-:Y:S01]  /*e820*/  @!P6 STG.E.U8 desc[UR20][R24.64+0xe1], R9 ;  /* 0x0000e1091800e986 */ /* 0x0003e2000c101114 */
[----:B------:R-:W-:Y:S02]  /*e830*/  ISETP.LT.OR P6, PT, R34, 0xea, !P1 ;  /* 0x000000ea2200780c */ /* 0x000fe40004fc1670 */
[----:B------:R-:W-:Y:S01]  /*e840*/  F2FP.SATFINITE.E5M2.F32.PACK_AB_MERGE_C R13, RZ, R4, RZ ;  /* 0x00000004ff0d723e */ /* 0x000fe200048060ff */
[----:B------:R1:W-:Y:S01]  /*e850*/  @!P4 STG.E.U8 desc[UR20][R26.64+0xe1], R5 ;  /* 0x0000e1051a00c986 */ /* 0x0003e2000c101114 */
[----:B0-----:R-:W-:-:S03]  /*e860*/  F2FP.SATFINITE.E5M2.F32.PACK_AB_MERGE_C R7, RZ, R2, RZ ;  /* 0x00000002ff07723e */ /* 0x001fc600048060ff */
[----:B------:R-:W-:Y:S01]  /*e870*/  @!P3 STG.E.U8 desc[UR20][R26.64+0xe0], R13 ;  /* 0x0000e00d1a00b986 */ /* 0x000fe2000c101114 */
[----:B-1----:R-:W-:-:S03]  /*e880*/  F2FP.SATFINITE.E5M2.F32.PACK_AB_MERGE_C R9, RZ, R3, RZ ;  /* 0x00000003ff09723e */ /* 0x002fc600048060ff */
[----:B------:R0:W-:Y:S01]  /*e890*/  @!P5 STG.E.U8 desc[UR20][R24.64+0xe8], R7 ;  /* 0x0000e8071800d986 */ /* 0x0001e2000c101114 */
[C---:B------:R-:W-:Y:S02]  /*e8a0*/  ISETP.LT.OR P3, PT, R34.reuse, 0xe9, !P0 ;  /* 0x000000e92200780c */ /* 0x040fe40004761670 */
[C---:B------:R-:W-:Y:S01]  /*e8b0*/  ISETP.LT.OR P4, PT, R34.reuse, 0xea, !P0 ;  /* 0x000000ea2200780c */ /* 0x040fe20004781670 */
[----:B------:R1:W-:Y:S01]  /*e8c0*/  @!P6 STG.E.U8 desc[UR20][R24.64+0xe9], R9 ;  /* 0x0000e9091800e986 */ /* 0x0003e2000c101114 */
[C---:B------:R-:W-:Y:S01]  /*e8d0*/  ISETP.LT.OR P5, PT, R34.reuse, 0xf1, !P1 ;  /* 0x000000f12200780c */ /* 0x040fe20004fa1670 */
[----:B------:R-:W-:Y:S01]  /*e8e0*/  FMUL R2, R219, UR32 ;  /* 0x00000020db027c20 */ /* 0x000fe20008400000 */
[----:B------:R-:W-:Y:S02]  /*e8f0*/  ISETP.LT.OR P6, PT, R34, 0xf2, !P1 ;  /* 0x000000f22200780c */ /* 0x000fe40004fc1670 */
[----:B------:R-:W-:Y:S02]  /*e900*/  F2FP.SATFINITE.E5M2.F32.PACK_AB_MERGE_C R11, RZ, R0, RZ ;  /* 0x00000000ff0b723e */ /* 0x000fe400048060ff */
[----:B------:R-:W-:-:S03]  /*e910*/  F2FP.SATFINITE.E5M2.F32.PACK_AB_MERGE_C R5, RZ, R2, RZ ;  /* 0x00000002ff05723e */ /* 0x000fc600048060ff */
[----:B------:R-:W-:Y:S01]  /*e920*/  @!P3 STG.E.U8 desc[UR20][R26.64+0xe8], R11 ;  /* 0x0000e80b1a00b986 */ /* 0x000fe2000c101114 */
[----:B------:R-:W-:-:S03]  /*e930*/  ISETP.LT.OR P3, PT, R34, 0xf1, !P0 ;  /* 0x000000f12200780c */ /* 0x000fc60004761670 */
[----:B------:R-:W-:Y:S01]  /*e940*/  @!P4 STG.E.U8 desc[UR20][R26.64+0xe9], R5 ;  /* 0x0000e9051a00c986 */ /* 0x000fe2000c101114 */
[C---:B------:R-:W-:Y:S02]  /*e950*/  ISETP.LT.OR P4, PT, R34.reuse, 0xf9, !P1 ;  /* 0x000000f92200780c */ /* 0x040fe40004f81670 */
[----:B------:R-:W-:Y:S01]  /*e960*/  ISETP.LT.OR P1, PT, R34, 0xfa, !P1 ;  /* 0x000000fa2200780c */ /* 0x000fe20004f21670 */
[----:B---3--:R-:W-:Y:S01]  /*e970*/  FMUL R0, R221, UR32 ;  /* 0x00000020dd007c20 */ /* 0x008fe20008400000 */
[----:B------:R-:W-:-:S04]  /*e980*/  FMUL R3, R220, UR32 ;  /* 0x00000020dc037c20 */ /* 0x000fc80008400000 */
[----:B0-----:R-:W-:Y:S02]  /*e990*/  F2FP.SATFINITE.E5M2.F32.PACK_AB_MERGE_C R7, RZ, R0, RZ ;  /* 0x00000000ff07723e */ /* 0x001fe400048060ff */
[----:B-1----:R-:W-:Y:S01]  /*e9a0*/  F2FP.SATFINITE.E5M2.F32.PACK_AB_MERGE_C R9, RZ, R3, RZ ;  /* 0x00000003ff09723e */ /* 0x002fe200048060ff */
[----:B------:R-:W-:Y:S02]  /*e9b0*/  FMUL R0, R222, UR32 ;  /* 0x00000020de007c20 */ /* 0x000fe40008400000 */
[----:B------:R0:W-:Y:S01]  /*e9c0*/  @!P5 STG.E.U8 desc[UR20][R24.64+0xf0], R7 ;  /* 0x0000f0071800d986 */ /* 0x0001e2000c101114 */
[----:B------:R-:W-:-:S03]  /*e9d0*/  ISETP.LT.OR P5, PT, R34, 0xf2, !P0 ;  /* 0x000000f22200780c */ /* 0x000fc600047a1670 */
[----:B------:R1:W-:Y:S01]  /*e9e0*/  @!P6 STG.E.U8 desc[UR20][R24.64+0xf1], R9 ;  /* 0x0000f1091800e986 */ /* 0x0003e2000c101114 */
[C---:B------:R-:W-:Y:S02]  /*e9f0*/  ISETP.LT.OR P6, PT, R34.reuse, 0xf9, !P0 ;  /* 0x000000f92200780c */ /* 0x040fe400047c1670 */
[----:B------:R-:W-:Y:S01]  /*ea00*/  F2FP.SATFINITE.E5M2.F32.PACK_AB_MERGE_C R13, RZ, R0, RZ ;  /* 0x00000000ff0d723e */ /* 0x000fe200048060ff */
[----:B------:R-:W-:Y:S01]  /*ea10*/  FMUL R0, R223, UR32 ;  /* 0x00000020df007c20 */ /* 0x000fe20008400000 */
[----:B------:R-:W-:Y:S01]  /*ea20*/  ISETP.LT.OR P0, PT, R34, 0xfa, !P0 ;  /* 0x000000fa2200780c */ /* 0x000fe20004701670 */
[----:B------:R-:W-:-:S03]  /*ea30*/  FMUL R2, R225, UR32 ;  /* 0x00000020e1027c20 */ /* 0x000fc60008400000 */
[----:B0-----:R-:W-:Y:S02]  /*ea40*/  F2FP.SATFINITE.E5M2.F32.PACK_AB_MERGE_C R7, RZ, R0, RZ ;  /* 0x00000000ff07723e */ /* 0x001fe400048060ff */
[----:B-1----:R-:W-:Y:S01]  /*ea50*/  F2FP.SATFINITE.E5M2.F32.PACK_AB_MERGE_C R9, RZ, R2, RZ ;  /* 0x00000002ff09723e */ /* 0x002fe200048060ff */
[----:B--2---:R-:W-:Y:S01]  /*ea60*/  FMUL R3, R224, UR32 ;  /* 0x00000020e0037c20 */ /* 0x004fe20008400000 */
[----:B----4-:R-:W-:Y:S01]  /*ea70*/  FMUL R4, R226, UR32 ;  /* 0x00000020e2047c20 */ /* 0x010fe20008400000 */
[----:B------:R-:W-:-:S03]  /*ea80*/  FMUL R5, R227, UR32 ;  /* 0x00000020e3057c20 */ /* 0x000fc60008400000 */
[----:B------:R-:W-:Y:S02]  /*ea90*/  F2FP.SATFINITE.E5M2.F32.PACK_AB_MERGE_C R3, RZ, R3, RZ ;  /* 0x00000003ff03723e */ /* 0x000fe400048060ff */
[----:B------:R-:W-:Y:S02]  /*eaa0*/  F2FP.SATFINITE.E5M2.F32.PACK_AB_MERGE_C R11, RZ, R4, RZ ;  /* 0x00000004ff0b723e */ /* 0x000fe400048060ff */
[----:B------:R-:W-:Y:S01]  /*eab0*/  F2FP.SATFINITE.E5M2.F32.PACK_AB_MERGE_C R5, RZ, R5, RZ ;  /* 0x00000005ff05723e */ /* 0x000fe200048060ff */
[----:B------:R0:W-:Y:S04]  /*eac0*/  @!P3 STG.E.U8 desc[UR20][R26.64+0xf0], R13 ;  /* 0x0000f00d1a00b986 */ /* 0x0001e8000c101114 */
[----:B------:R0:W-:Y:S04]  /*ead0*/  @!P5 STG.E.U8 desc[UR20][R26.64+0xf1], R7 ;  /* 0x0000f1071a00d986 */ /* 0x0001e8000c101114 */
[----:B------:R0:W-:Y:S04]  /*eae0*/  @!P4 STG.E.U8 desc[UR20][R24.64+0xf8], R9 ;  /* 0x0000f8091800c986 */ /* 0x0001e8000c101114 */
[----:B------:R0:W-:Y:S04]  /*eaf0*/  @!P1 STG.E.U8 desc[UR20][R24.64+0xf9], R3 ;  /* 0x0000f90318009986 */ /* 0x0001e8000c101114 */
[----:B------:R0:W-:Y:S04]  /*eb00*/  @!P6 STG.E.U8 desc[UR20][R26.64+0xf8], R11 ;  /* 0x0000f80b1a00e986 */ /* 0x0001e8000c101114 */
[----:B------:R0:W-:Y:S02]  /*eb10*/  @!P0 STG.E.U8 desc[UR20][R26.64+0xf9], R5 ;  /* 0x0000f9051a008986 */ /* 0x0001e4000c101114 */
.L_x_297:
[----:B------:R-:W-:Y:S05]  /*eb20*/  BSYNC B0 ;  /* 0x0000000000007941 */ /* 0x000fea0003800000 */
.L_x_39:
[----:B------:R-:W2:Y:S01]  /*eb30*/  LDL.LU R22, [R1+0x7c] ;  /* 0x00007c0001167983 */ /* 0x000ea20000300800 */
[----:B0----5:R-:W-:Y:S01]  /*eb40*/  IMAD.U32 R3, RZ, RZ, UR12 ;  /* 0x0000000cff037e24 */ /* 0x021fe2000f8e00ff */
[----:B------:R-:W-:Y:S02]  /*eb50*/  ULDC.64 UR6, c[0x0][0x650] ;  /* 0x0001940000067ab9 */ /* 0x000fe40000000a00 */
[----:B------:R-:W3:Y:S01]  /*eb60*/  LDL.LU R19, [R1+0x80] ;  /* 0x0000800001137983 */ /* 0x000ee20000300800 */
[----:B------:R-:W-:Y:S01]  /*eb70*/  IMAD.U32 R0, RZ, RZ, UR16 ;  /* 0x00000010ff007e24 */ /* 0x000fe2000f8e00ff */
[----:B------:R0:W-:Y:S01]  /*eb80*/  SYNCS.ARRIVE.TRANS64.A1T0 RZ, [R3+UR28], RZ ;  /* 0x000000ff03ff79a7 */ /* 0x0001e2000810001c */
[----:B------:R-:W-:Y:S02]  /*eb90*/  IMAD.U32 R2, RZ, RZ, UR16 ;  /* 0x00000010ff027e24 */ /* 0x000fe4000f8e00ff */
[----:B------:R-:W-:Y:S02]  /*eba0*/  IMAD.MOV.U32 R4, RZ, RZ, -0x1 ;  /* 0xffffffffff047424 */ /* 0x000fe400078e00ff */
[----:B0-----:R-:W-:Y:S01]  /*ebb0*/  IMAD.U32 R3, RZ, RZ, UR13 ;  /* 0x0000000dff037e24 */ /* 0x001fe2000f8e00ff */
[----:B---3--:R-:W-:-:S02]  /*ebc0*/  LEA R19, P0, R0, R19, 0x1 ;  /* 0x0000001300137211 */ /* 0x008fc400078008ff */
[----:B------:R-:W-:Y:S02]  /*ebd0*/  PRMT R0, RZ, 0x7610, R0 ;  /* 0x00007610ff007816 */ /* 0x000fe40000000000 */
[----:B--2---:R-:W-:Y:S01]  /*ebe0*/  LEA.HI.X R22, R2, R22, R3, 0x1, P0 ;  /* 0x0000001602167211 */ /* 0x004fe200000f0c03 */
[----:B------:R-:W-:Y:S01]  /*ebf0*/  IMAD.MOV.U32 R2, RZ, RZ, -0x1 ;  /* 0xffffffffff027424 */ /* 0x000fe200078e00ff */
[----:B------:R0:W-:Y:S01]  /*ec00*/  STL [R1+0x80], R19 ;  /* 0x0000801301007387 */ /* 0x0001e20000100800 */
[----:B------:R-:W-:Y:S01]  /*ec10*/  IMAD.MOV.U32 R3, RZ, RZ, -0x1 ;  /* 0xffffffffff037424 */ /* 0x000fe200078e00ff */
[----:B------:R-:W-:Y:S02]  /*ec20*/  ISETP.GE.U32.AND P0, PT, R19, UR6, PT ;  /* 0x0000000613007c0c */ /* 0x000fe4000bf06070 */
[----:B------:R0:W-:Y:S02]  /*ec30*/  STL [R1+0x7c], R22 ;  /* 0x00007c1601007387 */ /* 0x0001e40000100800 */
[----:B------:R-:W-:-:S02]  /*ec40*/  ISETP.GE.U32.AND.EX P0, PT, R22, UR7, PT, P0 ;  /* 0x0000000716007c0c */ /* 0x000fc4000bf06100 */
[----:B------:R0:W-:Y:S04]  /*ec50*/  STL [R1+0x84], R4 ;  /* 0x0000840401007387 */ /* 0x0001e80000100800 */
[----:B------:R0:W-:Y:S04]  /*ec60*/  STL [R1+0x74], R2 ;  /* 0x0000740201007387 */ /* 0x0001e80000100800 */
[----:B------:R0:W-:Y:S03]  /*ec70*/  STL [R1+0x88], R3 ;  /* 0x0000880301007387 */ /* 0x0001e60000100800 */
[----:B------:R-:W-:Y:S05]  /*ec80*/  @P0 BRA `(.L_x_298) ;  /* 0x0000000400740947 */ /* 0x000fea0003800000 */
[----:B------:R-:W2:Y:S01]  /*ec90*/  S2R R14, SR_CTAID.X ;  /* 0x00000000000e7919 */ /* 0x000ea20000002500 */
[----:B------:R-:W3:Y:S01]  /*eca0*/  LDC.64 R8, c[0x0][0x628] ;  /* 0x00018a00ff087b82 */ /* 0x000ee20000000a00 */
[----:B------:R-:W-:Y:S01]  /*ecb0*/  ULDC UR6, c[0x0][0x150] ;  /* 0x0000540000067ab9 */ /* 0x000fe20000000800 */
[----:B------:R-:W-:Y:S01]  /*ecc0*/  IMAD.MOV.U32 R6, RZ, RZ, R19 ;  /* 0x000000ffff067224 */ /* 0x000fe200078e0013 */
[----:B------:R-:W0:Y:S01]  /*ecd0*/  S2R R16, SR_CTAID.Y ;  /* 0x0000000000107919 */ /* 0x000e220000002600 */
[----:B------:R-:W-:-:S04]  /*ece0*/  IMAD.MOV.U32 R7, RZ, RZ, R22 ;  /* 0x000000ffff077224 */ /* 0x000fc800078e0016 */
[----:B------:R-:W0:Y:S08]  /*ecf0*/  LDC R17, c[0x0][0x144] ;  /* 0x00005100ff117b82 */ /* 0x000e300000000800 */
[----:B------:R-:W0:Y:S08]  /*ed00*/  LDC R10, c[0x0][0x630] ;  /* 0x00018c00ff0a7b82 */ /* 0x000e300000000800 */
[----:B------:R-:W0:Y:S01]  /*ed10*/  LDC.64 R12, c[0x0][0x620] ;  /* 0x00018800ff0c7b82 */ /* 0x000e220000000a00 */
[----:B---3--:R-:W-:-:S04]  /*ed20*/  ISETP.NE.U32.AND P0, PT, R8, RZ, PT ;  /* 0x000000ff0800720c */ /* 0x008fc80003f05070 */
[----:B------:R-:W-:Y:S02]  /*ed30*/  ISETP.NE.AND.EX P0, PT, R9, RZ, PT, P0 ;  /* 0x000000ff0900720c */ /* 0x000fe40003f05300 */
[----:B--2---:R-:W-:-:S05]  /*ed40*/  I2FP.F32.U32 R0, R14 ;  /* 0x0000000e00007245 */ /* 0x004fca0000201000 */
[----:B------:R-:W-:-:S04]  /*ed50*/  FMUL R0, R0, UR6 ;  /* 0x0000000600007c20 */ /* 0x000fc80008400000 */
[----:B------:R2:W3:Y:S02]  /*ed60*/  F2I.U32.TRUNC.NTZ R15, R0 ;  /* 0x00000000000f7305 */ /* 0x0004e4000020f000 */
[----:B------:R-:W-:Y:S05]  /*ed70*/  @!P0 BRA `(.L_x_299) ;  /* 0x0000000000288947 */ /* 0x000fea0003800000 */
[----:B--2---:R-:W2:Y:S02]  /*ed80*/  LDC R0, c[0x0][0x634] ;  /* 0x00018d00ff007b82 */ /* 0x004ea40000000800 */
[----:B--2---:R-:W-:-:S05]  /*ed90*/  IADD3 R7, P0, R19, R0, RZ ;  /* 0x0000000013077210 */ /* 0x004fca0007f1e0ff */
[----:B------:R-:W-:-:S04]  /*eda0*/  IMAD.X R11, RZ, RZ, R22, P0 ;  /* 0x000000ffff0b7224 */ /* 0x000fc800000e0616 */
[----:B0-----:R-:W-:-:S04]  /*edb0*/  IMAD.WIDE.U32 R2, R11, R8, RZ ;  /* 0x000000080b027225 */ /* 0x001fc800078e00ff */
[----:B------:R-:W-:-:S04]  /*edc0*/  IMAD.WIDE.U32 R4, P0, R7, R9, R2 ;  /* 0x0000000907047225 */ /* 0x000fc80007800002 */
[----:B------:R-:W-:-:S04]  /*edd0*/  IMAD.WIDE.U32 R2, R7, R8, RZ ;  /* 0x0000000807027225 */ /* 0x000fc800078e00ff */
[----:B------:R-:W-:Y:S01]  /*ede0*/  IMAD.X R7, RZ, RZ, RZ, P0 ;  /* 0x000000ffff077224 */ /* 0x000fe200000e06ff */
[----:B------:R-:W-:Y:S01]  /*edf0*/  IADD3 RZ, P0, R3, R4, RZ ;  /* 0x0000000403ff7210 */ /* 0x000fe20007f1e0ff */
[----:B------:R-:W-:-:S04]  /*ee00*/  IMAD.MOV.U32 R6, RZ, RZ, R5 ;  /* 0x000000ffff067224 */ /* 0x000fc800078e0005 */
[----:B------:R-:W-:-:S08]  /*ee10*/  IMAD.WIDE.U32.X R6, R11, R9, R6, P0 ;  /* 0x000000090b067225 */ /* 0x000fd000000e0406 */
.L_x_299:
[-CC-:B0-----:R-:W-:Y:S01]  /*ee20*/  SHF.R.U64 R11, R6, R10.reuse, R7.reuse ;  /* 0x0000000a060b7219 */ /* 0x181fe20000001207 */
[----:B------:R-:W0:Y:S01]  /*ee30*/  LDC.64 R20, c[0x0][0x640] ;  /* 0x00019000ff147b82 */ /* 0x000e220000000a00 */
[----:B--2---:R-:W-:Y:S01]  /*ee40*/  SHF.R.U32.HI R0, RZ, R10, R7 ;  /* 0x0000000aff007219 */ /* 0x004fe20000011607 */
[----:B------:R-:W-:Y:S01]  /*ee50*/  IMAD.MOV.U32 R2, RZ, RZ, R19 ;  /* 0x000000ffff027224 */ /* 0x000fe200078e0013 */
[----:B------:R-:W-:Y:S01]  /*ee60*/  IADD3 R5, P0, RZ, -R11, RZ ;  /* 0x8000000bff057210 */ /* 0x000fe20007f1e0ff */
[----:B---3--:R-:W-:Y:S01]  /*ee70*/  IMAD.MOV R15, RZ, RZ, -R15 ;  /* 0x000000ffff0f7224 */ /* 0x008fe200078e0a0f */
[----:B------:R-:W-:Y:S01]  /*ee80*/  ULDC UR6, c[0x0][0x154] ;  /* 0x0000550000067ab9 */ /* 0x000fe20000000800 */
[----:B------:R-:W-:Y:S02]  /*ee90*/  IMAD.MOV.U32 R7, RZ, RZ, 0x1 ;  /* 0x00000001ff077424 */ /* 0x000fe400078e00ff */
[----:B------:R-:W2:Y:S01]  /*eea0*/  LDC R4, c[0x0][0x618] ;  /* 0x00018600ff047b82 */ /* 0x000ea20000000800 */
[----:B------:R-:W-:-:S02]  /*eeb0*/  IMAD.X R3, RZ, RZ, ~R0, P0 ;  /* 0x000000ffff037224 */ /* 0x000fc400000e0e00 */
[----:B------:R-:W-:Y:S02]  /*eec0*/  IMAD R17, R17, R15, R14 ;  /* 0x0000000f11117224 */ /* 0x000fe400078e020e */
[-C--:B------:R-:W-:Y:S02]  /*eed0*/  IMAD R0, R3, R12.reuse, RZ ;  /* 0x0000000c03007224 */ /* 0x080fe400078e02ff */
[----:B------:R-:W-:Y:S01]  /*eee0*/  IMAD.MOV.U32 R3, RZ, RZ, R22 ;  /* 0x000000ffff037224 */ /* 0x000fe200078e0016 */
[----:B------:R-:W3:Y:S01]  /*eef0*/  LDC R6, c[0x0][0x608] ;  /* 0x00018200ff067b82 */ /* 0x000ee20000000800 */
[----:B------:R-:W-:-:S04]  /*ef00*/  IMAD.WIDE.U32 R2, R5, R12, R2 ;  /* 0x0000000c05027225 */ /* 0x000fc800078e0002 */
[----:B------:R-:W-:-:S03]  /*ef10*/  IMAD R5, R5, R13, R0 ;  /* 0x0000000d05057224 */ /* 0x000fc600078e0200 */
[----:B------:R-:W5:Y:S01]  /*ef20*/  LDC R18, c[0x0][0x658] ;  /* 0x00019600ff127b82 */ /* 0x000f620000000800 */
[----:B------:R-:W-:Y:S01]  /*ef30*/  I2FP.F32.U32 R0, R16 ;  /* 0x0000001000007245 */ /* 0x000fe20000201000 */
[----:B------:R-:W-:Y:S01]  /*ef40*/  IMAD.IADD R3, R3, 0x1, R5 ;  /* 0x0000000103037824 */ /* 0x000fe200078e0205 */
[----:B0-----:R-:W-:Y:S01]  /*ef50*/  ISETP.NE.U32.AND P0, PT, R20, RZ, PT ;  /* 0x000000ff1400720c */ /* 0x001fe20003f05070 */
[----:B------:R-:W-:Y:S02]  /*ef60*/  IMAD.MOV.U32 R5, RZ, RZ, -0x1 ;  /* 0xffffffffff057424 */ /* 0x000fe400078e00ff */
[----:B------:R-:W-:Y:S02]  /*ef70*/  FMUL R0, R0, UR6 ;  /* 0x0000000600007c20 */ /* 0x000fe40008400000 */
[----:B------:R-:W0:Y:S01]  /*ef80*/  LDC R15, c[0x0][0x148] ;  /* 0x00005200ff0f7b82 */ /* 0x000e220000000800 */
[----:B--2---:R-:W-:Y:S01]  /*ef90*/  SHF.R.U64 R10, R2, R4, R3 ;  /* 0x00000004020a7219 */ /* 0x004fe20000001203 */
[----:B------:R2:W0:Y:S01]  /*efa0*/  F2I.U32.TRUNC.NTZ R13, R0 ;  /* 0x00000000000d7305 */ /* 0x000422000020f000 */
[----:B------:R-:W-:-:S02]  /*efb0*/  ISETP.NE.AND.EX P0, PT, R21, RZ, PT, P0 ;  /* 0x000000ff1500720c */ /* 0x000fc40003f05300 */
[----:B------:R-:W-:-:S03]  /*efc0*/  SHF.R.U32.HI R3, RZ, R4, R3 ;  /* 0x00000004ff037219 */ /* 0x000fc60000011603 */
[----:B------:R-:W0:Y:S01]  /*efd0*/  LDC R14, c[0x0][0x600] ;  /* 0x00018000ff0e7b82 */ /* 0x000e220000000800 */
[-CC-:B---3--:R-:W-:Y:S02]  /*efe0*/  SHF.R.U64 R8, R10, R6.reuse, R3.reuse ;  /* 0x000000060a087219 */ /* 0x188fe40000001203 */
[----:B------:R-:W-:-:S05]  /*eff0*/  SHF.R.U32.HI R3, RZ, R6, R3 ;  /* 0x00000006ff037219 */ /* 0x000fca0000011603 */
[----:B------:R-:W3:Y:S01]  /*f000*/  LDC R22, c[0x0][0x648] ;  /* 0x00019200ff167b82 */ /* 0x000ee20000000800 */
[-CC-:B-----5:R-:W-:Y:S02]  /*f010*/  SHF.R.U64 R12, R8, R18.reuse, R3.reuse ;  /* 0x00000012080c7219 */ /* 0x1a0fe40000001203 */
[-C--:B------:R-:W-:Y:S02]  /*f020*/  SHF.L.U32 R5, R5, R18.reuse, RZ ;  /* 0x0000001205057219 */ /* 0x080fe400000006ff */
[-C--:B------:R-:W-:Y:S01]  /*f030*/  SHF.R.U32.HI R3, RZ, R18.reuse, R3 ;  /* 0x00000012ff037219 */ /* 0x080fe20000011603 */
[----:B------:R-:W-:Y:S01]  /*f040*/  IMAD.MOV.U32 R2, RZ, RZ, R12 ;  /* 0x000000ffff027224 */ /* 0x000fe200078e000c */
[----:B------:R-:W-:Y:S01]  /*f050*/  SHF.L.U32 R18, R7, R18, RZ ;  /* 0x0000001207127219 */ /* 0x000fe200000006ff */
[----:B------:R-:W0:Y:S01]  /*f060*/  LDC R23, c[0x0][0x638] ;  /* 0x00018e00ff177b82 */ /* 0x000e220000000800 */
[----:B------:R-:W-:-:S07]  /*f070*/  LOP3.LUT R19, RZ, R5, RZ, 0x33, !PT ;  /* 0x00000005ff137212 */ /* 0x000fce00078e33ff */
[----:B------:R-:W0:Y:S01]  /*f080*/  LDC R24, c[0x0][0x610] ;  /* 0x00018400ff187b82 */ /* 0x000e220000000800 */
[----:B--2---:R-:W-:Y:S05]  /*f090*/  @!P0 BRA `(.L_x_300) ;  /* 0x0000000000288947 */ /* 0x004fea0003800000 */
        /* <DEDUP_REMOVED lines=10> */
.L_x_300:
[----:B---3--:R-:W-:Y:S01]  /*f140*/  SHF.R.U64 R0, R2, R22, R3 ;  /* 0x0000001602007219 */ /* 0x008fe20000001203 */
[----:B0-----:R-:W-:Y:S01]  /*f150*/  VIADD R7, R14, 0xffffffff ;  /* 0xffffffff0e077836 */ /* 0x001fe20000000000 */
[----:B------:R-:W-:Y:S01]  /*f160*/  LOP3.LUT R5, R8, R19, RZ, 0xc0, !PT ;  /* 0x0000001308057212 */ /* 0x000fe200078ec0ff */
[----:B------:R-:W-:Y:S02]  /*f170*/  IMAD.MOV R13, RZ, RZ, -R13 ;  /* 0x000000ffff0d7224 */ /* 0x000fe400078e0a0d */
[----:B------:R-:W-:Y:S02]  /*f180*/  IMAD.MOV R3, RZ, RZ, -R0 ;  /* 0x000000ffff037224 */ /* 0x000fe400078e0a00 */
[----:B------:R-:W-:Y:S01]  /*f190*/  IMAD R2, R18, R0, R5 ;  /* 0x0000000012027224 */ /* 0x000fe200078e0205 */
[----:B------:R-:W-:Y:S01]  /*f1a0*/  LOP3.LUT R5, R10, R7, RZ, 0xc0, !PT ;  /* 0x000000070a057212 */ /* 0x000fe200078ec0ff */
[----:B------:R-:W-:Y:S02]  /*f1b0*/  @P2 IMAD R17, R15, R13, R16 ;  /* 0x0000000d0f112224 */ /* 0x000fe400078e0210 */
[----:B------:R-:W-:-:S02]  /*f1c0*/  IMAD R0, R3, R23, R12 ;  /* 0x0000001703007224 */ /* 0x000fc400078e020c */
[----:B------:R-:W-:Y:S02]  /*f1d0*/  IMAD.MOV.U32 R4, RZ, RZ, 0x1 ;  /* 0x00000001ff047424 */ /* 0x000fe400078e00ff */
[----:B------:R-:W-:Y:S02]  /*f1e0*/  IMAD R2, R2, R24, R17 ;  /* 0x0000001802027224 */ /* 0x000fe400078e0211 */
[----:B------:R-:W-:Y:S01]  /*f1f0*/  IMAD R3, R0, R14, R5 ;  /* 0x0000000e00037224 */ /* 0x000fe200078e0205 */
[----:B------:R-:W-:-:S04]  /*f200*/  PRMT R0, R4, 0x7610, R0 ;  /* 0x0000761004007816 */ /* 0x000fc80000000000 */
[----:B------:R-:W-:Y:S02]  /*f210*/  SEL R4, R3, R2, !P2 ;  /* 0x0000000203047207 */ /* 0x000fe40005000000 */
[----:B------:R-:W-:-:S03]  /*f220*/  SEL R2, R2, R3, !P2 ;  /* 0x0000000302027207 */ /* 0x000fc60005000000 */
[----:B------:R2:W-:Y:S04]  /*f230*/  STL [R1+0x88], R4 ;  /* 0x0000880401007387 */ /* 0x0005e80000100800 */
[----:B------:R2:W-:Y:S04]  /*f240*/  STL [R1+0x74], R11 ;  /* 0x0000740b01007387 */ /* 0x0005e80000100800 */
[----:B------:R2:W-:Y:S02]  /*f250*/  STL [R1+0x84], R2 ;  /* 0x0000840201007387 */ /* 0x0005e40000100800 */
.L_x_298:
[----:B------:R-:W-:Y:S01]  /*f260*/  LOP3.LUT P0, RZ, R0, 0xff, RZ, 0xc0, !PT ;  /* 0x000000ff00ff7812 */ /* 0x000fe2000780c0ff */
[----:B------:R-:W-:-:S12]  /*f270*/  ULOP3.LUT UR27, UR27, 0x1, URZ, 0x3c, !UPT ;  /* 0x000000011b1b7892 */ /* 0x000fd8000f8e3c3f */
[----:B------:R-:W-:Y:S05]  /*f280*/  @P0 BRA `(.L_x_301) ;  /* 0xffffff2400600947 */ /* 0x000fea000383ffff */
[----:B------:R-:W-:Y:S05]  /*f290*/  EXIT ;  /* 0x000000000000794d */ /* 0x000fea0003800000 */
.L_x_17:
[----:B------:R-:W-:-:S08]  /*f2a0*/  ISETP.NE.AND P0, PT, RZ, UR6, PT ;  /* 0x00000006ff007c0c */ /* 0x000fd0000bf05270 */
[----:B0123--:R-:W0:-:S00]  /*f2b0*/  USETMAXREG.DEALLOC.CTAPOOL 0x28 ;  /* 0x00000028000079c8 */ /* 0x00fe0000080e0500 */
[----:B------:R-:W-:Y:S05]  /*f2c0*/  @P0 EXIT ;  /* 0x000000000000094d */ /* 0x000fea0003800000 */
[----:B0-----:R-:W-:Y:S01]  /*f2d0*/  LOP3.LUT P0, RZ, R0, 0xff, RZ, 0xc0, !PT ;  /* 0x000000ff00ff7812 */ /* 0x001fe2000780c0ff */
[----:B------:R-:W-:Y:S02]  /*f2e0*/  IMAD.MOV.U32 R0, RZ, RZ, 0x1 ;  /* 0x00000001ff007424 */ /* 0x000fe400078e00ff */
[----:B------:R-:W-:-:S10]  /*f2f0*/  IMAD.MOV.U32 R8, RZ, RZ, RZ ;  /* 0x000000ffff087224 */ /* 0x000fd400078e00ff */
[----:B------:R-:W-:Y:S05]  /*f300*/  @!P0 BRA `(.L_x_302) ;  /* 0x0000000c00ac8947 */ /* 0x000fea0003800000 */
[----:B------:R-:W0:Y:S01]  /*f310*/  S2UR UR5, SR_CgaCtaId ;  /* 0x00000000000579c3 */ /* 0x000e220000008800 */
[----:B------:R-:W-:Y:S01]  /*f320*/  ULDC UR19, c[0x0][0x658] ;  /* 0x0001960000137ab9 */ /* 0x000fe20000000800 */
[----:B------:R-:W-:Y:S01]  /*f330*/  UMOV UR6, 0xffffffff ;  /* 0xffffffff00067882 */ /* 0x000fe20000000000 */
[----:B------:R-:W-:Y:S01]  /*f340*/  UMOV UR9, 0x1 ;  /* 0x0000000100097882 */ /* 0x000fe20000000000 */
[----:B------:R-:W-:Y:S01]  /*f350*/  USHF.L.U32 UR6, UR6, UR19, URZ ;  /* 0x0000001306067299 */ /* 0x000fe2000800063f */
[----:B------:R-:W-:Y:S01]  /*f360*/  LOP3.LUT P0, RZ, R3, 0x1f, RZ, 0xc0, !PT ;  /* 0x0000001f03ff7812 */ /* 0x000fe2000780c0ff */
[----:B------:R-:W-:Y:S01]  /*f370*/  BSSY B0, `(.L_x_302) ;  /* 0x00000e4000007945 */ /* 0x000fe20003800000 */
[C---:B------:R-:W-:Y:S01]  /*f380*/  ISETP.NE.AND P3, PT, R2.reuse, RZ, PT ;  /* 0x000000ff0200720c */ /* 0x040fe20003f65270 */
[----:B------:R-:W-:Y:S01]  /*f390*/  ULOP3.LUT UR22, URZ, UR6, URZ, 0x33, !UPT ;  /* 0x000000063f167292 */ /* 0x000fe2000f8e333f */
[----:B------:R-:W-:Y:S01]  /*f3a0*/  ISETP.NE.OR P0, PT, R2, RZ, !P0 ;  /* 0x000000ff0200720c */ /* 0x000fe20004705670 */
[----:B------:R-:W-:Y:S01]  /*f3b0*/  IMAD.MOV.U32 R9, RZ, RZ, 0x1 ;  /* 0x00000001ff097424 */ /* 0x000fe200078e00ff */
[----:B------:R-:W-:Y:S01]  /*f3c0*/  ULDC UR18, c[0x0][0x600] ;  /* 0x0001800000127ab9 */ /* 0x000fe20000000800 */
[----:B------:R-:W-:Y:S01]  /*f3d0*/  IMAD.MOV.U32 R0, RZ, RZ, 0x1 ;  /* 0x00000001ff007424 */ /* 0x000fe200078e00ff */
[----:B------:R-:W-:Y:S01]  /*f3e0*/  UMOV UR24, 0x1111 ;  /* 0x0000111100187882 */ /* 0x000fe20000000000 */
[----:B------:R-:W-:Y:S01]  /*f3f0*/  IMAD.MOV.U32 R8, RZ, RZ, RZ ;  /* 0x000000ffff087224 */ /* 0x000fe200078e00ff */
[----:B------:R-:W-:-:S02]  /*f400*/  UIADD3 UR32, UR14, 0x1, URZ ;  /* 0x000000010e207890 */ /* 0x000fc4000fffe03f */
[----:B------:R-:W-:Y:S02]  /*f410*/  ULOP3.LUT UR33, UR15, 0x2, URZ, 0xfc, !UPT ;  /* 0x000000020f217892 */ /* 0x000fe4000f8efc3f */
[----:B------:R-:W-:Y:S02]  /*f420*/  UIADD3 UR18, UR18, -0x1, URZ ;  /* 0xffffffff12127890 */ /* 0x000fe4000fffe03f */
[----:B------:R-:W-:Y:S01]  /*f430*/  USHF.L.U32 UR19, UR9, UR19, URZ ;  /* 0x0000001309137299 */ /* 0x000fe2000800063f */
[----:B------:R-:W-:Y:S01]  /*f440*/  ULDC.64 UR28, c[0x0][0x198] ;  /* 0x00006600001c7ab9 */ /* 0x000fe20000000a00 */
[----:B0-----:R-:W-:Y:S02]  /*f450*/  USHF.R.U32.HI UR34, URZ, 0x2, UR5 ;  /* 0x000000023f227899 */ /* 0x001fe40008011605 */
[----:B------:R-:W-:Y:S02]  /*f460*/  ULOP3.LUT UR4, UR5, 0x3, URZ, 0xc0, !UPT ;  /* 0x0000000305047892 */ /* 0x000fe4000f8ec03f */
[----:B------:R-:W-:-:S02]  /*f470*/  USHF.L.U32 UR20, UR5, 0x6, URZ ;  /* 0x0000000605147899 */ /* 0x000fc4000800063f */
[----:B------:R-:W-:Y:S02]  /*f480*/  USHF.L.U32 UR21, UR5, 0xd, URZ ;  /* 0x0000000d05157899 */ /* 0x000fe4000800063f */
[----:B------:R-:W-:Y:S02]  /*f490*/  ULOP3.LUT UR5, UR5, 0xfffffffc, URZ, 0xc0, !UPT ;  /* 0xfffffffc05057892 */ /* 0x000fe4000f8ec03f */
[----:B------:R-:W-:Y:S02]  /*f4a0*/  UISETP.GT.U32.AND UP0, UPT, UR4, 0xffff, UPT ;  /* 0x0000ffff0400788c */ /* 0x000fe4000bf04070 */
[----:B------:R-:W-:Y:S02]  /*f4b0*/  ULOP3.LUT UR7, UR5, 0x1, URZ, 0xfc, !UPT ;  /* 0x0000000105077892 */ /* 0x000fe4000f8efc3f */
[----:B------:R-:W-:Y:S02]  /*f4c0*/  ULOP3.LUT UR8, UR5, 0x2, URZ, 0xfc, !UPT ;  /* 0x0000000205087892 */ /* 0x000fe4000f8efc3f */
[----:B------:R-:W-:-:S02]  /*f4d0*/  USHF.L.U32 UR6, UR9, UR5, URZ ;  /* 0x0000000509067299 */ /* 0x000fc4000800063f */
[----:B------:R-:W-:Y:S02]  /*f4e0*/  ULOP3.LUT UR5, UR5, 0x3, URZ, 0xfc, !UPT ;  /* 0x0000000305057892 */ /* 0x000fe4000f8efc3f */
[----:B------:R-:W-:Y:S02]  /*f4f0*/  USHF.L.U32 UR7, UR9, UR7, URZ ;  /* 0x0000000709077299 */ /* 0x000fe4000800063f */
[----:B------:R-:W-:Y:S02]  /*f500*/  USHF.L.U32 UR8, UR9, UR8, URZ ;  /* 0x0000000809087299 */ /* 0x000fe4000800063f */
[----:B------:R-:W-:Y:S02]  /*f510*/  USEL UR4, UR4, 0xffff, !UP0 ;  /* 0x0000ffff04047887 */ /* 0x000fe4000c000000 */
[----:B------:R-:W-:Y:S02]  /*f520*/  USHF.L.U32 UR5, UR9, UR5, URZ ;  /* 0x0000000509057299 */ /* 0x000fe4000800063f */
[----:B------:R-:W-:-:S02]  /*f530*/  ULOP3.LUT UR6, UR8, UR6, UR7, 0xfe, !UPT ;  /* 0x0000000608067292 */ /* 0x000fc4000f8efe07 */
[----:B------:R-:W-:Y:S02]  /*f540*/  ULOP3.LUT UR4, UR4, 0xffff, URZ, 0xc0, !UPT ;  /* 0x0000ffff04047892 */ /* 0x000fe4000f8ec03f */
[----:B------:R-:W-:Y:S02]  /*f550*/  ULOP3.LUT UR20, UR20, 0xc0, URZ, 0xc0, !UPT ;  /* 0x000000c014147892 */ /* 0x000fe4000f8ec03f */
[----:B------:R-:W-:Y:S02]  /*f560*/  ULOP3.LUT UR21, UR21, 0x6000, URZ, 0xc0, !UPT ;  /* 0x0000600015157892 */ /* 0x000fe4000f8ec03f */
[----:B------:R-:W-:Y:S02]  /*f570*/  ULOP3.LUT UR23, UR6, UR5, URZ, 0xfc, !UPT ;  /* 0x0000000506177292 */ /* 0x000fe4000f8efc3f */
[----:B------:R-:W-:-:S12]  /*f580*/  USHF.L.U32 UR24, UR24, UR4, URZ ;  /* 0x0000000418187299 */ /* 0x000fd8000800063f */
.L_x_314:
[----:B------:R-:W-:-:S03]  /*f590*/  UMOV UR4, 0xffffffff ;  /* 0xffffffff00047882 */ /* 0x000fc60000000000 */
[----:B01----:R-:W-:Y:S05]  /*f5a0*/  BRA.DIV UR4, `(.L_x_303) ;  /* 0x0000001204547947 */ /* 0x003fea000b800000 */
[----:B------:R-:W-:-:S13]  /*f5b0*/  ELECT P1, URZ, PT ;  /* 0x00000000003f782f */ /* 0x000fda0003820000 */
.L_x_328:
[----:B------:R-:W0:Y:S01]  /*f5c0*/  LDC R2, c[0x0][0x28c] ;  /* 0x0000a300ff027b82 */ /* 0x000e220000000800 */
[----:B------:R-:W-:Y:S01]  /*f5d0*/  BSSY B1, `(.L_x_304) ;  /* 0x0000040000017945 */ /* 0x000fe20003800000 */
[----:B0-----:R-:W-:-:S13]  /*f5e0*/  ISETP.LT.OR P1, PT, R2, 0x1, !P1 ;  /* 0x000000010200780c */ /* 0x001fda0004f21670 */
[----:B------:R-:W-:Y:S05]  /*f5f0*/  @P1 BRA `(.L_x_305) ;  /* 0x0000000000f41947 */ /* 0x000fea0003800000 */
[----:B------:R-:W2:Y:S04]  /*f600*/  LDL.LU R4, [R1+0x88] ;  /* 0x0000880001047983 */ /* 0x000ea80000300800 */
[----:B------:R-:W3:Y:S01]  /*f610*/  LDL.LU R3, [R1+0x84] ;  /* 0x0000840001037983 */ /* 0x000ee20000300800 */
[----:B------:R-:W-:Y:S02]  /*f620*/  IMAD.MOV.U32 R12, RZ, RZ, RZ ;  /* 0x000000ffff0c7224 */ /* 0x000fe400078e00ff */
[----:B------:R-:W-:Y:S02]  /*f630*/  IMAD.U32 R13, RZ, RZ, UR32 ;  /* 0x00000020ff0d7e24 */ /* 0x000fe4000f8e00ff */
[----:B------:R-:W-:Y:S01]  /*f640*/  IMAD.MOV.U32 R2, RZ, RZ, R0 ;  /* 0x000000ffff027224 */ /* 0x000fe200078e0000 */
[----:B--2---:R-:W-:-:S02]  /*f650*/  LEA R6, R4, UR20, 0x8 ;  /* 0x0000001404067c11 */ /* 0x004fc4000f8e40ff */
[----:B---3--:R-:W-:Y:S01]  /*f660*/  LEA R4, R3, UR34, 0x2 ;  /* 0x0000002203047c11 */ /* 0x008fe2000f8e10ff */
[----:B------:R-:W-:-:S04]  /*f670*/  IMAD.MOV.U32 R3, RZ, RZ, R8 ;  /* 0x000000ffff037224 */ /* 0x000fc800078e0008 */
[----:B------:R-:W-:-:S07]  /*f680*/  IMAD.SHL.U32 R7, R4, 0x10, RZ ;  /* 0x0000001004077824 */ /* 0x000fce00078e00ff */
.L_x_309:
[----:B------:R-:W0:Y:S01]  /*f690*/  S2R R5, SR_CgaCtaId ;  /* 0x0000000000057919 */ /* 0x000e220000008800 */
[----:B------:R-:W-:-:S04]  /*f6a0*/  MOV R4, 0x400 ;  /* 0x0000040000047802 */ /* 0x000fc80000000f00 */
[----:B0-----:R-:W-:Y:S02]  /*f6b0*/  LEA R10, R5, R4, 0x18 ;  /* 0x00000004050a7211 */ /* 0x001fe400078ec0ff */
[----:B------:R-:W-:Y:S01]  /*f6c0*/  SHF.L.U32 R4, R2, 0x1f, RZ ;  /* 0x0000001f02047819 */ /* 0x000fe200000006ff */
[----:B------:R-:W0:Y:S02]  /*f6d0*/  @!P3 LDC R5, c[0x0][0x500] ;  /* 0x00014000ff05bb82 */ /* 0x000e240000000800 */
[----:B------:R-:W-:-:S04]  /*f6e0*/  IMAD R11, R3, 0x8, R10 ;  /* 0x00000008030b7824 */ /* 0x000fc800078e020a */
[----:B------:R-:W1:Y:S02]  /*f6f0*/  SYNCS.PHASECHK.TRANS64.TRYWAIT P1, [R11+URZ+0x28], R4 ;  /* 0x000028040b0075a7 */ /* 0x000e64000802017f */
[----:B-1----:R-:W-:Y:S05]  /*f700*/  @!P1 BRA `(.L_x_306) ;  /* 0x00000010001c9947 */ /* 0x002fea0003800000 */
.L_x_329:
[----:B------:R-:W-:Y:S01]  /*f710*/  UPRMT UR4, UR33, 0x9910, URZ ;  /* 0x0000991021047896 */ /* 0x000fe2000800003f */
[----:B0-----:R0:W-:Y:S03]  /*f720*/  @!P3 SYNCS.ARRIVE.TRANS64 RZ, [R11+URZ], R5 ;  /* 0x000000050bffb9a7 */ /* 0x0011e6000800003f */
[----:B------:R-:W-:-:S06]  /*f730*/  UISETP.NE.AND UP0, UPT, UR4, 0x2, UPT ;  /* 0x000000020400788c */ /* 0x000fcc000bf05270 */
[----:B------:R-:W-:-:S13]  /*f740*/  PLOP3.LUT P1, PT, PT, PT, UP0, 0x80, 0x0 ;  /* 0x000000000000781c */ /* 0x000fda0003f2f008 */
[----:B0-----:R-:W-:Y:S05]  /*f750*/  @P1 BRA `(.L_x_307) ;  /* 0x0000000000041947 */ /* 0x001fea0003800000 */
[----:B------:R-:W-:Y:S01]  /*f760*/  BPT.TRAP 0x1 ;  /* 0x000000040000795c */ /* 0x000fe20000300000 */
.L_x_307:
[----:B------:R-:W-:Y:S05]  /*f770*/  @P0 BRA `(.L_x_308) ;  /* 0x0000000000040947 */ /* 0x000fea0003800000 */
[----:B------:R-:W-:Y:S01]  /*f780*/  BPT.TRAP 0x1 ;  /* 0x000000040000795c */ /* 0x000fe20000300000 */
.L_x_308:
[----:B------:R-:W2:Y:S01]  /*f790*/  LDL R5, [R1+0x74] ;  /* 0x0000740001057983 */ /* 0x000ea20000100800 */
[----:B-1----:R-:W-:Y:S01]  /*f7a0*/  LEA R4, R3, UR34, 0x2 ;  /* 0x0000002203047c11 */ /* 0x002fe2000f8e10ff */
[----:B------:R-:W-:Y:S01]  /*f7b0*/  VIADD R13, R13, 0xffffffff ;  /* 0xffffffff0d0d7836 */ /* 0x000fe20000000000 */
[----:B------:R-:W-:Y:S01]  /*f7c0*/  R2UR UR8, R3 ;  /* 0x00000000030872ca */ /* 0x000fe200000e0000 */
[----:B------:R-:W-:Y:S01]  /*f7d0*/  UIADD3 UR4, UP0, UR28, 0xf0, URZ ;  /* 0x000000f01c047890 */ /* 0x000fe2000ff1e03f */
[----:B------:R-:W-:Y:S01]  /*f7e0*/  R2UR UR27, R10 ;  /* 0x000000000a1b72ca */ /* 0x000fe200000e0000 */
[----:B------:R-:W-:Y:S01]  /*f7f0*/  IMAD.U32 R4, R4, 0x800, R10 ;  /* 0x0000080004047824 */ /* 0x000fe200078e000a */
[----:B------:R-:W-:Y:S01]  /*f800*/  R2UR UR9, R11 ;  /* 0x000000000b0972ca */ /* 0x000fe200000e0000 */
[----:B------:R-:W-:Y:S01]  /*f810*/  UIADD3 UR30, UP1, UR28, 0x1f0, URZ ;  /* 0x000001f01c1e7890 */ /* 0x000fe2000ff3e03f */
[----:B------:R-:W-:Y:S01]  /*f820*/  R2UR UR11, R7 ;  /* 0x00000000070b72ca */ /* 0x000fe200000e0000 */
[----:B------:R-:W-:Y:S01]  /*f830*/  UPRMT UR25, URZ, 0x5410, UR24 ;  /* 0x000054103f197896 */ /* 0x000fe20008000018 */
[----:B------:R-:W-:Y:S01]  /*f840*/  R2UR UR5, R4 ;  /* 0x00000000040572ca */ /* 0x000fe200000e0000 */
[----:B------:R-:W-:Y:S01]  /*f850*/  VIADD R3, R3, 0x1 ;  /* 0x0000000103037836 */ /* 0x000fe20000000000 */
[----:B------:R-:W-:Y:S01]  /*f860*/  R2UR UR10, R12 ;  /* 0x000000000c0a72ca */ /* 0x000fe200000e0000 */
[----:B------:R-:W-:Y:S01]  /*f870*/  UPRMT UR36, URZ, 0x5410, UR23 ;  /* 0x000054103f247896 */ /* 0x000fe20008000017 */
[----:B------:R-:W-:Y:S01]  /*f880*/  R2UR UR35, R6 ;  /* 0x00000000062372ca */ /* 0x000fe200000e0000 */
[----:B------:R-:W-:Y:S01]  /*f890*/  ULEA UR8, UR8, UR21, 0xf ;  /* 0x0000001508087291 */ /* 0x000fe2000f8e783f */
[----:B------:R-:W-:Y:S01]  /*f8a0*/  ISETP.GT.AND P4, PT, R13, 0x1, PT ;  /* 0x000000010d00780c */ /* 0x000fe20003f84270 */
[----:B------:R-:W-:Y:S01]  /*f8b0*/  UIADD3.X UR31, URZ, UR29, URZ, UP1, !UPT ;  /* 0x0000001d3f1f7290 */ /* 0x000fe20008ffe43f */
[C---:B------:R-:W-:Y:S01]  /*f8c0*/  ISETP.NE.AND P1, PT, R3.reuse, 0x5, PT ;  /* 0x000000050300780c */ /* 0x040fe20003f25270 */
[----:B------:R-:W-:Y:S01]  /*f8d0*/  UIADD3 UR27, UR27, 0xa180, UR8 ;  /* 0x0000a1801b1b7890 */ /* 0x000fe2000fffe008 */
[----:B------:R-:W-:Y:S01]  /*f8e0*/  VIADD R12, R12, 0x80 ;  /* 0x000000800c0c7836 */ /* 0x000fe20000000000 */
[----:B------:R-:W-:Y:S01]  /*f8f0*/  UMOV UR6, 0x0 ;  /* 0x0000000000067882 */ /* 0x000fe20000000000 */
[----:B------:R-:W-:Y:S01]  /*f900*/  UMOV UR7, 0x10000000 ;  /* 0x1000000000077882 */ /* 0x000fe20000000000 */
[----:B------:R-:W-:Y:S01]  /*f910*/  UIADD3 UR26, UR5, 0x180, URZ ;  /* 0x00000180051a7890 */ /* 0x000fe2000fffe03f */
[----:B------:R-:W-:Y:S01]  /*f920*/  SEL R3, R3, RZ, P1 ;  /* 0x000000ff03037207 */ /* 0x000fe20000800000 */
[----:B------:R-:W-:-:S05]  /*f930*/  UIADD3.X UR5, URZ, UR29, URZ, UP0, !UPT ;  /* 0x0000001d3f057290 */ /* 0x000fca00087fe43f */
[----:B------:R-:W-:Y:S01]  /*f940*/  UMOV UR8, UR26 ;  /* 0x0000001a00087c82 */ /* 0x000fe20008000000 */
[----:B--2---:R-:W-:Y:S02]  /*f950*/  R2UR UR12, R5 ;  /* 0x00000000050c72ca */ /* 0x004fe400000e0000 */
[----:B------:R-:W-:-:S04]  /*f960*/  SEL R5, RZ, 0x1, P1 ;  /* 0x00000001ff057807 */ /* 0x000fc80000800000 */
[----:B------:R-:W-:-:S07]  /*f970*/  LOP3.LUT R2, R2, R5, RZ, 0x3c, !PT ;  /* 0x0000000502027212 */ /* 0x000fce00078e3cff */
[----:B------:R0:W-:Y:S02]  /*f980*/  UTMALDG.3D.MULTICAST [UR8], [UR4], UR25, desc[UR6] ;  /* 0x00000608040073b4 */ /* 0x0001e40008011819 */
[----:B0-----:R-:W-:Y:S01]  /*f990*/  UMOV UR8, UR27 ;  /* 0x0000001b00087c82 */ /* 0x001fe20008000000 */
[----:B------:R-:W-:Y:S02]  /*f9a0*/  UMOV UR11, UR35 ;  /* 0x00000023000b7c82 */ /* 0x000fe40008000000 */
[----:B------:R0:W-:Y:S02]  /*f9b0*/  UTMALDG.3D.MULTICAST [UR8], [UR30], UR36, desc[UR6] ;  /* 0x000006081e0073b4 */ /* 0x0001e40008011824 */
[----:B0-----:R-:W-:Y:S05]  /*f9c0*/  @P4 BRA `(.L_x_309) ;  /* 0xfffffffc00304947 */ /* 0x001fea000383ffff */
.L_x_305:
[----:B------:R-:W-:Y:S05]  /*f9d0*/  BSYNC B1 ;  /* 0x0000000000017941 */ /* 0x000fea0003800000 */
.L_x_304:
[----:B------:R-:W2:Y:S01]  /*f9e0*/  LDL.LU R15, [R1+0x7c] ;  /* 0x00007c00010f7983 */ /* 0x000ea20000300800 */
[----:B------:R-:W-:Y:S01]  /*f9f0*/  LOP3.LUT P5, RZ, R9, 0xff, RZ, 0xc0, !PT ;  /* 0x000000ff09ff7812 */ /* 0x000fe200078ac0ff */
[----:B------:R-:W-:Y:S01]  /*fa00*/  VIADD R8, R8, UR14 ;  /* 0x0000000e08087c36 */ /* 0x000fe20008000000 */
[----:B------:R-:W-:Y:S01]  /*fa10*/  UISETP.GE.U32.AND UP0, UPT, UR14, 0x5, UPT ;  /* 0x000000050e00788c */ /* 0x000fe2000bf06070 */
[----:B------:R-:W3:Y:S01]  /*fa20*/  LDL.LU R14, [R1+0x80] ;  /* 0x00008000010e7983 */ /* 0x000ee20000300800 */
[----:B------:R-:W-:Y:S01]  /*fa30*/  IMAD.U32 R5, RZ, RZ, UR14 ;  /* 0x0000000eff057e24 */ /* 0x000fe2000f8e00ff */
[----:B------:R-:W-:Y:S01]  /*fa40*/  ULDC.64 UR4, c[0x0][0x650] ;  /* 0x0001940000047ab9 */ /* 0x000fe20000000a00 */
[----:B------:R-:W-:Y:S01]  /*fa50*/  ISETP.GT.U32.AND P1, PT, R8, 0x4, PT ;  /* 0x000000040800780c */ /* 0x000fe20003f24070 */
[----:B------:R-:W-:Y:S01]  /*fa60*/  BSSY B1, `(.L_x_310) ;  /* 0x0000072000017945 */ /* 0x000fe20003800000 */
[----:B------:R-:W-:Y:S02]  /*fa70*/  PLOP3.LUT P4, PT, PT, PT, UP0, 0x80, 0x0 ;  /* 0x000000000000781c */ /* 0x000fe40003f8f008 */
[----:B------:R-:W-:-:S02]  /*fa80*/  ISETP.LT.U32.AND P1, PT, R5, 0x5, P1 ;  /* 0x000000050500780c */ /* 0x000fc40000f21070 */
[----:B------:R-:W-:Y:S01]  /*fa90*/  PRMT R9, RZ, 0x7610, R9 ;  /* 0x00007610ff097816 */ /* 0x000fe20000000009 */
[----:B------:R-:W0:Y:S01]  /*faa0*/  @P5 S2R R3, SR_CgaCtaId ;  /* 0x0000000000035919 */ /* 0x000e220000008800 */
[----:B------:R-:W-:-:S04]  /*fab0*/  @P5 MOV R2, 0x400 ;  /* 0x0000040000025802 */ /* 0x000fc80000000f00 */
[----:B0-----:R-:W-:Y:S01]  /*fac0*/  @P5 LEA R4, R3, R2, 0x18 ;  /* 0x0000000203045211 */ /* 0x001fe200078ec0ff */
[----:B------:R-:W-:-:S03]  /*fad0*/  IMAD.WIDE.U32 R2, R8, -0x33333333, RZ ;  /* 0xcccccccd08027825 */ /* 0x000fc600078e00ff */
[----:B------:R0:W-:Y:S02]  /*fae0*/  @P5 SYNCS.ARRIVE.TRANS64.A1T0 RZ, [R4+URZ+0x88], RZ ;  /* 0x000088ff04ff59a7 */ /* 0x0001e4000810003f */
[----:B------:R-:W-:Y:S02]  /*faf0*/  SHF.R.U32.HI R5, RZ, 0x2, R3 ;  /* 0x00000002ff057819 */ /* 0x000fe40000011603 */
[----:B------:R-:W-:Y:S02]  /*fb00*/  SEL R3, RZ, 0x1, !P1 ;  /* 0x00000001ff037807 */ /* 0x000fe40004800000 */
[----:B------:R-:W-:Y:S01]  /*fb10*/  PRMT R2, RZ, 0x7610, R2 ;  /* 0x00007610ff027816 */ /* 0x000fe20000000002 */
[----:B------:R-:W-:Y:S01]  /*fb20*/  IMAD R8, R5, -0x5, R8 ;  /* 0xfffffffb05087824 */ /* 0x000fe200078e0208 */
[----:B------:R-:W-:Y:S01]  /*fb30*/  LOP3.LUT R0, R0, R3, RZ, 0x3c, !PT ;  /* 0x0000000300007212 */ /* 0x000fe200078e3cff */
[----:B0-----:R-:W-:Y:S02]  /*fb40*/  IMAD.MOV.U32 R4, RZ, RZ, -0x1 ;  /* 0xffffffffff047424 */ /* 0x001fe400078e00ff */
[----:B------:R-:W-:Y:S01]  /*fb50*/  IMAD.MOV.U32 R3, RZ, RZ, -0x1 ;  /* 0xffffffffff037424 */ /* 0x000fe200078e00ff */
[----:B------:R-:W-:Y:S01]  /*fb60*/  @P4 LOP3.LUT R0, R0, 0x1, R5, 0x78, !PT ;  /* 0x0000000100004812 */ /* 0x000fe200078e7805 */
[----:B------:R-:W-:Y:S01]  /*fb70*/  IMAD.MOV.U32 R5, RZ, RZ, -0x1 ;  /* 0xffffffffff057424 */ /* 0x000fe200078e00ff */
[----:B---3--:R-:W-:-:S04]  /*fb80*/  IADD3 R14, P5, R14, UR16, RZ ;  /* 0x000000100e0e7c10 */ /* 0x008fc8000ffbe0ff */
[----:B--2---:R-:W-:Y:S01]  /*fb90*/  IADD3.X R15, R15, UR13, RZ, P5, !PT ;  /* 0x0000000d0f0f7c10 */ /* 0x004fe2000affe4ff */
[----:B------:R0:W-:Y:S01]  /*fba0*/  STL [R1+0x80], R14 ;  /* 0x0000800e01007387 */ /* 0x0001e20000100800 */
[----:B------:R-:W-:-:S03]  /*fbb0*/  ISETP.GE.U32.AND P1, PT, R14, UR4, PT ;  /* 0x000000040e007c0c */ /* 0x000fc6000bf26070 */
[----:B------:R0:W-:Y:S01]  /*fbc0*/  STL [R1+0x7c], R15 ;  /* 0x00007c0f01007387 */ /* 0x0001e20000100800 */
[----:B------:R-:W-:-:S03]  /*fbd0*/  ISETP.GE.U32.AND.EX P1, PT, R15, UR5, PT, P1 ;  /* 0x000000050f007c0c */ /* 0x000fc6000bf26110 */
[----:B------:R0:W-:Y:S04]  /*fbe0*/  STL [R1+0x84], R5 ;  /* 0x0000840501007387 */ /* 0x0001e80000100800 */
[----:B------:R0:W-:Y:S04]  /*fbf0*/  STL [R1+0x88], R4 ;  /* 0x0000880401007387 */ /* 0x0001e80000100800 */
[----:B------:R0:W-:Y:S02]  /*fc00*/  STL [R1+0x74], R3 ;  /* 0x0000740301007387 */ /* 0x0001e40000100800 */
[----:B------:R-:W-:Y:S05]  /*fc10*/  @P1 BRA `(.L_x_311) ;  /* 0x0000000400581947 */ /* 0x000fea0003800000 */
[----:B------:R-:W-:Y:S01]  /*fc20*/  ULDC.64 UR4, c[0x0][0x628] ;  /* 0x00018a0000047ab9 */ /* 0x000fe20000000a00 */
[----:B------:R-:W1:Y:S01]  /*fc30*/  S2R R12, SR_CTAID.X ;  /* 0x00000000000c7919 */ /* 0x000e620000002500 */
[----:B------:R-:W-:Y:S01]  /*fc40*/  ISETP.NE.U32.AND P1, PT, RZ, UR4, PT ;  /* 0x00000004ff007c0c */ /* 0x000fe2000bf25070 */
[----:B------:R-:W-:Y:S01]  /*fc50*/  ULDC UR7, c[0x0][0x630] ;  /* 0x00018c0000077ab9 */ /* 0x000fe20000000800 */
[----:B------:R-:W-:Y:S01]  /*fc60*/  IMAD.MOV.U32 R2, RZ, RZ, R14 ;  /* 0x000000ffff027224 */ /* 0x000fe200078e000e */
[----:B------:R-:W2:Y:S01]  /*fc70*/  S2R R10, SR_CTAID.Y ;  /* 0x00000000000a7919 */ /* 0x000ea20000002600 */
[----:B------:R-:W-:Y:S01]  /*fc80*/  ISETP.NE.AND.EX P1, PT, RZ, UR5, PT, P1 ;  /* 0x00000005ff007c0c */ /* 0x000fe2000bf25310 */
[----:B0-----:R-:W-:-:S12]  /*fc90*/  IMAD.MOV.U32 R3, RZ, RZ, R15 ;  /* 0x000000ffff037224 */ /* 0x001fd800078e000f */
[----:B------:R-:W-:Y:S05]  /*fca0*/  @!P1 BRA `(.L_x_312) ;  /* 0x0000000000289947 */ /* 0x000fea0003800000 */
[----:B------:R-:W-:Y:S02]  /*fcb0*/  ULDC UR6, c[0x0][0x634] ;  /* 0x00018d0000067ab9 */ /* 0x000fe40000000800 */
[----:B------:R-:W-:-:S05]  /*fcc0*/  IADD3 R7, P1, R14, UR6, RZ ;  /* 0x000000060e077c10 */ /* 0x000fca000ff3e0ff */
[----:B------:R-:W-:-:S04]  /*fcd0*/  IMAD.X R11, RZ, RZ, R15, P1 ;  /* 0x000000ffff0b7224 */ /* 0x000fc800008e060f */
[----:B------:R-:W-:-:S04]  /*fce0*/  IMAD.WIDE.U32 R4, R11, UR4, RZ ;  /* 0x000000040b047c25 */ /* 0x000fc8000f8e00ff */
[----:B------:R-:W-:-:S04]  /*fcf0*/  IMAD.WIDE.U32 R4, P1, R7, UR5, R4 ;  /* 0x0000000507047c25 */ /* 0x000fc8000f820004 */
[----:B------:R-:W-:-:S04]  /*fd00*/  IMAD.WIDE.U32 R6, R7, UR4, RZ ;  /* 0x0000000407067c25 */ /* 0x000fc8000f8e00ff */
[----:B------:R-:W-:Y:S01]  /*fd10*/  IMAD.X R3, RZ, RZ, RZ, P1 ;  /* 0x000000ffff037224 */ /* 0x000fe200008e06ff */
[----:B------:R-:W-:Y:S01]  /*fd20*/  IADD3 RZ, P1, R7, R4, RZ ;  /* 0x0000000407ff7210 */ /* 0x000fe20007f3e0ff */
[----:B------:R-:W-:-:S04]  /*fd30*/  IMAD.MOV.U32 R2, RZ, RZ, R5 ;  /* 0x000000ffff027224 */ /* 0x000fc800078e0005 */
[----:B------:R-:W-:-:S08]  /*fd40*/  IMAD.WIDE.U32.X R2, R11, UR5, R2, P1 ;  /* 0x000000050b027c25 */ /* 0x000fd000088e0402 */
.L_x_312:
[--C-:B------:R-:W-:Y:S01]  /*fd50*/  SHF.R.U64 R11, R2, UR7, R3.reuse ;  /* 0x00000007020b7c19 */ /* 0x100fe20008001203 */
[----:B------:R-:W-:Y:S01]  /*fd60*/  ULDC.64 UR4, c[0x0][0x620] ;  /* 0x0001880000047ab9 */ /* 0x000fe20000000a00 */
[----:B------:R-:W-:Y:S01]  /*fd70*/  SHF.R.U32.HI R2, RZ, UR7, R3 ;  /* 0x00000007ff027c19 */ /* 0x000fe20008011603 */
[----:B------:R-:W-:Y:S01]  /*fd80*/  IMAD.MOV.U32 R3, RZ, RZ, R15 ;  /* 0x000000ffff037224 */ /* 0x000fe200078e000f */
[----:B------:R-:W-:Y:S01]  /*fd90*/  IADD3 R5, P1, RZ, -R11, RZ ;  /* 0x8000000bff057210 */ /* 0x000fe20007f3e0ff */
[----:B------:R-:W0:Y:S01]  /*fda0*/  LDC R7, c[0x0][0x144] ;  /* 0x00005100ff077b82 */ /* 0x000e220000000800 */
[----:B-1----:R-:W-:Y:S01]  /*fdb0*/  I2FP.F32.U32 R6, R12 ;  /* 0x0000000c00067245 */ /* 0x002fe20000201000 */
[----:B------:R-:W-:Y:S01]  /*fdc0*/  ULDC.64 UR8, c[0x0][0x640] ;  /* 0x0001900000087ab9 */ /* 0x000fe20000000a00 */
[----:B------:R-:W-:Y:S01]  /*fdd0*/  ULDC UR6, c[0x0][0x608] ;  /* 0x0001820000067ab9 */ /* 0x000fe20000000800 */
[----:B------:R-:W-:Y:S01]  /*fde0*/  IMAD.X R2, RZ, RZ, ~R2, P1 ;  /* 0x000000ffff027224 */ /* 0x000fe200008e0e02 */
[----:B------:R-:W-:-:S03]  /*fdf0*/  ISETP.NE.U32.AND P1, PT, RZ, UR8, PT ;  /* 0x00000008ff007c0c */ /* 0x000fc6000bf25070 */
[----:B------:R-:W-:Y:S01]  /*fe00*/  IMAD R4, R2, UR4, RZ ;  /* 0x0000000402047c24 */ /* 0x000fe2000f8e02ff */
[----:B------:R-:W1:Y:S01]  /*fe10*/  LDC R15, c[0x0][0x148] ;  /* 0x00005200ff0f7b82 */ /* 0x000e620000000800 */
[----:B------:R-:W-:Y:S01]  /*fe20*/  IMAD.MOV.U32 R2, RZ, RZ, R14 ;  /* 0x000000ffff027224 */ /* 0x000fe200078e000e */
[----:B------:R-:W-:-:S03]  /*fe30*/  ISETP.NE.AND.EX P1, PT, RZ, UR9, PT, P1 ;  /* 0x00000009ff007c0c */ /* 0x000fc6000bf25310 */
[----:B------:R-:W-:Y:S01]  /*fe40*/  IMAD.WIDE.U32 R2, R5, UR4, R2 ;  /* 0x0000000405027c25 */ /* 0x000fe2000f8e0002 */
[----:B------:R-:W-:-:S03]  /*fe50*/  ULDC UR4, c[0x0][0x150] ;  /* 0x0000540000047ab9 */ /* 0x000fc60000000800 */
[----:B------:R-:W-:Y:S01]  /*fe60*/  FMUL R6, R6, UR4 ;  /* 0x0000000406067c20 */ /* 0x000fe20008400000 */
[----:B------:R-:W-:Y:S01]  /*fe70*/  IMAD R5, R5, UR5, R4 ;  /* 0x0000000505057c24 */ /* 0x000fe2000f8e0204 */
[----:B------:R-:W-:Y:S01]  /*fe80*/  ULDC UR4, c[0x0][0x618] ;  /* 0x0001860000047ab9 */ /* 0x000fe20000000800 */
[----:B------:R-:W-:Y:S02]  /*fe90*/  ULDC UR5, c[0x0][0x154] ;  /* 0x0000550000057ab9 */ /* 0x000fe40000000800 */
[----:B------:R-:W-:Y:S01]  /*fea0*/  IMAD.IADD R3, R3, 0x1, R5 ;  /* 0x0000000103037824 */ /* 0x000fe200078e0205 */
[----:B------:R-:W3:Y:S04]  /*feb0*/  F2I.U32.TRUNC.NTZ R6, R6 ;  /* 0x0000000600067305 */ /* 0x000ee8000020f000 */
[----:B------:R-:W-:-:S02]  /*fec0*/  SHF.R.U64 R13, R2, UR4, R3 ;  /* 0x00000004020d7c19 */ /* 0x000fc40008001203 */
[----:B--2---:R-:W-:-:S05]  /*fed0*/  I2FP.F32.U32 R2, R10 ;  /* 0x0000000a00027245 */ /* 0x004fca0000201000 */
[----:B------:R-:W-:Y:S01]  /*fee0*/  FMUL R4, R2, UR5 ;  /* 0x0000000502047c20 */ /* 0x000fe20008400000 */
[----:B------:R-:W-:Y:S01]  /*fef0*/  SHF.R.U32.HI R2, RZ, UR4, R3 ;  /* 0x00000004ff027c19 */ /* 0x000fe20008011603 */
[----:B------:R-:W-:Y:S02]  /*ff00*/  ULDC UR4, c[0x0][0x658] ;  /* 0x0001960000047ab9 */ /* 0x000fe40000000800 */
[----:B------:R2:W4:Y:S01]  /*ff10*/  F2I.U32.TRUNC.NTZ R18, R4 ;  /* 0x0000000400127305 */ /* 0x000522000020f000 */
[----:B------:R-:W-:Y:S01]  /*ff20*/  SHF.R.U64 R16, R13, UR6, R2 ;  /* 0x000000060d107c19 */ /* 0x000fe20008001202 */
[----:B---3--:R-:W-:Y:S01]  /*ff30*/  IMAD.MOV R6, RZ, RZ, -R6 ;  /* 0x000000ffff067224 */ /* 0x008fe200078e0a06 */
[----:B------:R-:W-:-:S03]  /*ff40*/  SHF.R.U32.HI R3, RZ, UR6, R2 ;  /* 0x00000006ff037c19 */ /* 0x000fc60008011602 */
[----:B0-----:R-:W-:Y:S01]  /*ff50*/  IMAD R12, R7, R6, R12 ;  /* 0x00000006070c7224 */ /* 0x001fe200078e020c */
[--C-:B------:R-:W-:Y:S02]  /*ff60*/  SHF.R.U64 R14, R16, UR4, R3.reuse ;  /* 0x00000004100e7c19 */ /* 0x100fe40008001203 */
[----:B------:R-:W-:-:S03]  /*ff70*/  SHF.R.U32.HI R3, RZ, UR4, R3 ;  /* 0x00000004ff037c19 */ /* 0x000fc60008011603 */
[----:B------:R-:W-:Y:S01]  /*ff80*/  IMAD.MOV.U32 R2, RZ, RZ, R14 ;  /* 0x000000ffff027224 */ /* 0x000fe200078e000e */
[----:B--2-4-:R-:W-:Y:S06]  /*ff90*/  @!P1 BRA `(.L_x_313) ;  /* 0x0000000000289947 */ /* 0x014fec0003800000 */
        /* <DEDUP_REMOVED lines=10> */
.L_x_313:
[----:B------:R-:W-:Y:S01]  /*10040*/  ULDC UR4, c[0x0][0x648] ;  /* 0x0001920000047ab9 */ /* 0x000fe20000000800 */
[----:B------:R-:W-:Y:S01]  /*10050*/  IMAD.MOV R18, RZ, RZ, -R18 ;  /* 0x000000ffff127224 */ /* 0x000fe200078e0a12 */
[----:B------:R-:W-:Y:S01]  /*10060*/  SHF.R.U64 R3, R2, UR4, R3 ;  /* 0x0000000402037c19 */ /* 0x000fe20008001203 */
[----:B------:R-:W-:Y:S01]  /*10070*/  ULDC UR4, c[0x0][0x638] ;  /* 0x00018e0000047ab9 */ /* 0x000fe20000000800 */
[----:B------:R-:W-:Y:S01]  /*10080*/  LOP3.LUT R2, R16, UR22, RZ, 0xc0, !PT ;  /* 0x0000001610027c12 */ /* 0x000fe2000f8ec0ff */
[----:B-1----:R-:W-:Y:S01]  /*10090*/  @P2 IMAD R12, R15, R18, R10 ;  /* 0x000000120f0c2224 */ /* 0x002fe200078e020a */
[----:B------:R-:W-:Y:S01]  /*100a0*/  LOP3.LUT R13, R13, UR18, RZ, 0xc0, !PT ;  /* 0x000000120d0d7c12 */ /* 0x000fe2000f8ec0ff */
[----:B------:R-:W-:Y:S01]  /*100b0*/  IMAD.MOV R5, RZ, RZ, -R3 ;  /* 0x000000ffff057224 */ /* 0x000fe200078e0a03 */
[----:B------:R-:W-:Y:S01]  /*100c0*/  ULDC UR5, c[0x0][0x610] ;  /* 0x0001840000057ab9 */ /* 0x000fe20000000800 */
[----:B------:R-:W-:Y:S02]  /*100d0*/  IMAD R3, R3, UR19, R2 ;  /* 0x0000001303037c24 */ /* 0x000fe4000f8e0202 */
[----:B------:R-:W-:Y:S01]  /*100e0*/  IMAD R14, R5, UR4, R14 ;  /* 0x00000004050e7c24 */ /* 0x000fe2000f8e020e */
[----:B------:R-:W-:Y:S01]  /*100f0*/  ULDC UR4, c[0x0][0x600] ;  /* 0x0001800000047ab9 */ /* 0x000fe20000000800 */
[----:B------:R-:W-:-:S02]  /*10100*/  IMAD R3, R3, UR5, R12 ;  /* 0x0000000503037c24 */ /* 0x000fc4000f8e020c */
[----:B------:R-:W-:Y:S02]  /*10110*/  IMAD R14, R14, UR4, R13 ;  /* 0x000000040e0e7c24 */ /* 0x000fe4000f8e020d */
[----:B------:R-:W-:-:S03]  /*10120*/  IMAD.MOV.U32 R2, RZ, RZ, 0x1 ;  /* 0x00000001ff027424 */ /* 0x000fc600078e00ff */
[----:B------:R-:W-:Y:S02]  /*10130*/  SEL R4, R14, R3, !P2 ;  /* 0x000000030e047207 */ /* 0x000fe40005000000 */
[----:B------:R-:W-:-:S03]  /*10140*/  SEL R3, R3, R14, !P2 ;  /* 0x0000000e03037207 */ /* 0x000fc60005000000 */
[----:B------:R1:W-:Y:S04]  /*10150*/  STL [R1+0x88], R4 ;  /* 0x0000880401007387 */ /* 0x0003e80000100800 */
[----:B------:R1:W-:Y:S04]  /*10160*/  STL [R1+0x74], R11 ;  /* 0x0000740b01007387 */ /* 0x0003e80000100800 */
[----:B------:R1:W-:Y:S02]  /*10170*/  STL [R1+0x84], R3 ;  /* 0x0000840301007387 */ /* 0x0003e40000100800 */
.L_x_311:
[----:B------:R-:W-:Y:S05]  /*10180*/  BSYNC B1 ;  /* 0x0000000000017941 */ /* 0x000fea0003800000 */
.L_x_310:
[----:B------:R-:W-:-:S13]  /*10190*/  LOP3.LUT P1, RZ, R2, 0xff, RZ, 0xc0, !PT ;  /* 0x000000ff02ff7812 */ /* 0x000fda000782c0ff */
[----:B------:R-:W-:Y:S05]  /*101a0*/  @P1 BRA `(.L_x_314) ;  /* 0xfffffff000f81947 */ /* 0x000fea000383ffff */
[----:B------:R-:W-:Y:S05]  /*101b0*/  BSYNC B0 ;  /* 0x0000000000007941 */ /* 0x000fea0003800000 */
.L_x_302:
[----:B------:R-:W-:-:S03]  /*101c0*/  UMOV UR4, 0xffffffff ;  /* 0xffffffff00047882 */ /* 0x000fc60000000000 */
[----:B------:R-:W-:Y:S05]  /*101d0*/  BRA.DIV UR4, `(.L_x_315) ;  /* 0x00000006047c7947 */ /* 0x000fea000b800000 */
[----:B------:R-:W-:-:S13]  /*101e0*/  ELECT P0, URZ, PT ;  /* 0x00000000003f782f */ /* 0x000fda0003800000 */
.L_x_332:
[----:B------:R-:W-:Y:S04]  /*101f0*/  BSSY B0, `(.L_x_316) ;  /* 0x0000035000007945 */ /* 0x000fe80003800000 */
[----:B------:R-:W-:Y:S05]  /*10200*/  @!P0 BRA `(.L_x_317) ;  /* 0x0000000000cc8947 */ /* 0x000fea0003800000 */
[----:B------:R-:W-:-:S04]  /*10210*/  ULOP3.LUT UR4, UR15, 0x2, URZ, 0xfc, !UPT ;  /* 0x000000020f047892 */ /* 0x000fc8000f8efc3f */
[----:B------:R-:W-:-:S06]  /*10220*/  UISETP.NE.AND UP0, UPT, UR4, 0x3, UPT ;  /* 0x000000030400788c */ /* 0x000fcc000bf05270 */
[----:B------:R-:W-:-:S13]  /*10230*/  PLOP3.LUT P0, PT, PT, PT, UP0, 0x80, 0x0 ;  /* 0x000000000000781c */ /* 0x000fda0003f0f008 */
[----:B------:R-:W-:Y:S05]  /*10240*/  @!P0 BRA `(.L_x_318) ;  /* 0x0000000000048947 */ /* 0x000fea0003800000 */
[----:B------:R-:W-:Y:S01]  /*10250*/  BPT.TRAP 0x1 ;  /* 0x000000040000795c */ /* 0x000fe20000300000 */
.L_x_318:
[----:B01----:R-:W0:Y:S01]  /*10260*/  S2R R3, SR_CgaCtaId ;  /* 0x0000000000037919 */ /* 0x003e220000008800 */
[----:B------:R-:W-:-:S04]  /*10270*/  MOV R2, 0x400 ;  /* 0x0000040000027802 */ /* 0x000fc80000000f00 */
[----:B0-----:R-:W-:Y:S02]  /*10280*/  LEA R3, R3, R2, 0x18 ;  /* 0x0000000203037211 */ /* 0x001fe400078ec0ff */
[----:B------:R-:W-:-:S03]  /*10290*/  SHF.L.U32 R2, R0, 0x1f, RZ ;  /* 0x0000001f00027819 */ /* 0x000fc600000006ff */
[----:B------:R-:W-:-:S04]  /*102a0*/  VIADD R3, R3, 0x28 ;  /* 0x0000002803037836 */ /* 0x000fc80000000000 */
[C---:B------:R-:W-:Y:S02]  /*102b0*/  IMAD R7, R8.reuse, 0x8, R3 ;  /* 0x0000000808077824 */ /* 0x040fe400078e0203 */
[----:B------:R-:W-:Y:S02]  /*102c0*/  VIADD R8, R8, 0x1 ;  /* 0x0000000108087836 */ /* 0x000fe40000000000 */
[----:B------:R-:W0:Y:S03]  /*102d0*/  SYNCS.PHASECHK.TRANS64.TRYWAIT P0, [R7+URZ], R2 ;  /* 0x00000002070075a7 */ /* 0x000e26000800017f */
[----:B------:R-:W-:-:S04]  /*102e0*/  ISETP.NE.AND P1, PT, R8, 0x5, PT ;  /* 0x000000050800780c */ /* 0x000fc80003f25270 */
[----:B------:R-:W-:Y:S02]  /*102f0*/  SEL R5, RZ, 0x1, P1 ;  /* 0x00000001ff057807 */ /* 0x000fe40000800000 */
[----:B------:R-:W-:Y:S02]  /*10300*/  SEL R8, R8, RZ, P1 ;  /* 0x000000ff08087207 */ /* 0x000fe40000800000 */
[----:B------:R-:W-:-:S03]  /*10310*/  LOP3.LUT R5, R0, R5, RZ, 0x3c, !PT ;  /* 0x0000000500057212 */ /* 0x000fc600078e3cff */
[----:B------:R-:W-:Y:S01]  /*10320*/  IMAD R9, R8, 0x8, R3 ;  /* 0x0000000808097824 */ /* 0x000fe200078e0203 */
[----:B------:R-:W-:Y:S01]  /*10330*/  SHF.L.U32 R4, R5, 0x1f, RZ ;  /* 0x0000001f05047819 */ /* 0x000fe200000006ff */
[----:B0-----:R-:W-:Y:S06]  /*10340*/  @!P0 BRA `(.L_x_319) ;  /* 0x0000000400448947 */ /* 0x001fec0003800000 */
.L_x_333:
[----:B------:R-:W1:Y:S01]  /*10350*/  SYNCS.PHASECHK.TRANS64.TRYWAIT P0, [R9+URZ], R4 ;  /* 0x00000004090075a7 */ /* 0x000e62000800017f */
[----:B------:R-:W-:-:S05]  /*10360*/  VIADD R0, R8, 0x1 ;  /* 0x0000000108007836 */ /* 0x000fca0000000000 */
[----:B------:R-:W-:-:S04]  /*10370*/  ISETP.NE.AND P1, PT, R0, 0x5, PT ;  /* 0x000000050000780c */ /* 0x000fc80003f25270 */
[----:B0-----:R-:W-:Y:S02]  /*10380*/  SEL R2, RZ, 0x1, P1 ;  /* 0x00000001ff027807 */ /* 0x001fe40000800000 */
[----:B------:R-:W-:Y:S02]  /*10390*/  SEL R0, R0, RZ, P1 ;  /* 0x000000ff00007207 */ /* 0x000fe40000800000 */
[----:B------:R-:W-:-:S03]  /*103a0*/  LOP3.LUT R7, R5, R2, RZ, 0x3c, !PT ;  /* 0x0000000205077212 */ /* 0x000fc600078e3cff */
[----:B------:R-:W-:Y:S01]  /*103b0*/  IMAD R6, R0, 0x8, R3 ;  /* 0x0000000800067824 */ /* 0x000fe200078e0203 */
[----:B------:R-:W-:Y:S01]  /*103c0*/  SHF.L.U32 R5, R7, 0x1f, RZ ;  /* 0x0000001f07057819 */ /* 0x000fe200000006ff */
[----:B-1----:R-:W-:Y:S06]  /*103d0*/  @!P0 BRA `(.L_x_320) ;  /* 0x0000000400348947 */ /* 0x002fec0003800000 */
.L_x_334:
[----:B------:R-:W1:Y:S01]  /*103e0*/  SYNCS.PHASECHK.TRANS64.TRYWAIT P0, [R6+URZ], R5 ;  /* 0x00000005060075a7 */ /* 0x000e62000800017f */
[----:B------:R-:W-:-:S05]  /*103f0*/  VIADD R0, R0, 0x1 ;  /* 0x0000000100007836 */ /* 0x000fca0000000000 */
[----:B------:R-:W-:-:S04]  /*10400*/  ISETP.NE.AND P1, PT, R0, 0x5, PT ;  /* 0x000000050000780c */ /* 0x000fc80003f25270 */
[----:B------:R-:W-:Y:S02]  /*10410*/  SEL R2, RZ, 0x1, P1 ;  /* 0x00000001ff027807 */ /* 0x000fe40000800000 */
[----:B------:R-:W-:Y:S02]  /*10420*/  SEL R0, R0, RZ, P1 ;  /* 0x000000ff00007207 */ /* 0x000fe40000800000 */
[----:B------:R-:W-:-:S03]  /*10430*/  LOP3.LUT R7, R7, R2, RZ, 0x3c, !PT ;  /* 0x0000000207077212 */ /* 0x000fc600078e3cff */
[----:B0-----:R-:W-:Y:S01]  /*10440*/  IMAD R9, R0, 0x8, R3 ;  /* 0x0000000800097824 */ /* 0x001fe200078e0203 */
[----:B------:R-:W-:Y:S01]  /*10450*/  SHF.L.U32 R4, R7, 0x1f, RZ ;  /* 0x0000001f07047819 */ /* 0x000fe200000006ff */
[----:B-1----:R-:W-:Y:S06]  /*10460*/  @!P0 BRA `(.L_x_321) ;  /* 0x0000000400248947 */ /* 0x002fec0003800000 */
.L_x_335:
[----:B------:R-:W1:Y:S01]  /*10470*/  SYNCS.PHASECHK.TRANS64.TRYWAIT P0, [R9+URZ], R4 ;  /* 0x00000004090075a7 */ /* 0x000e62000800017f */
[----:B------:R-:W-:-:S05]  /*10480*/  VIADD R0, R0, 0x1 ;  /* 0x0000000100007836 */ /* 0x000fca0000000000 */
[----:B------:R-:W-:-:S04]  /*10490*/  ISETP.NE.AND P1, PT, R0, 0x5, PT ;  /* 0x000000050000780c */ /* 0x000fc80003f25270 */
[----:B------:R-:W-:Y:S02]  /*104a0*/  SEL R2, RZ, 0x1, P1 ;  /* 0x00000001ff027807 */ /* 0x000fe40000800000 */
[----:B------:R-:W-:Y:S02]  /*104b0*/  SEL R0, R0, RZ, P1 ;  /* 0x000000ff00007207 */ /* 0x000fe40000800000 */
[----:B------:R-:W-:Y:S01]  /*104c0*/  LOP3.LUT R2, R7, R2, RZ, 0x3c, !PT ;  /* 0x0000000207027212 */ /* 0x000fe200078e3cff */
[----:B-1----:R-:W-:Y:S06]  /*104d0*/  @!P0 BRA `(.L_x_322) ;  /* 0x00000004001c8947 */ /* 0x002fec0003800000 */
.L_x_336:
[----:B------:R-:W-:Y:S01]  /*104e0*/  IMAD R3, R0, 0x8, R3 ;  /* 0x0000000800037824 */ /* 0x000fe200078e0203 */
[----:B------:R-:W-:-:S07]  /*104f0*/  SHF.L.U32 R0, R2, 0x1f, RZ ;  /* 0x0000001f02007819 */ /* 0x000fce00000006ff */
.L_x_323:
[----:B--2---:R2:W3:Y:S02]  /*10500*/  SYNCS.PHASECHK.TRANS64.TRYWAIT P0, [R3+URZ], R0 ;  /* 0x00000000030075a7 */ /* 0x0044e4000800017f */
[----:B---3--:R-:W-:Y:S05]  /*10510*/  @!P0 NANOSLEEP.SYNCS 0x989680 ;  /* 0x009896800000895d */ /* 0x008fea0003900000 */
[----:B------:R-:W3:Y:S02]  /*10520*/  @!P0 SYNCS.PHASECHK.TRANS64 P0, [R3+URZ], R0 ;  /* 0x00000000030085a7 */ /* 0x000ee4000800007f */
[----:B---3--:R-:W-:Y:S05]  /*10530*/  @!P0 BRA `(.L_x_323) ;  /* 0xfffffffc00f08947 */ /* 0x008fea000383ffff */
.L_x_317:
[----:B------:R-:W-:Y:S05]  /*10540*/  BSYNC B0 ;  /* 0x0000000000007941 */ /* 0x000fea0003800000 */
.L_x_316:
[----:B------:R-:W-:Y:S05]  /*10550*/  EXIT ;  /* 0x000000000000794d */ /* 0x000fea0003800000 */
.L_x_19:
[----:B--2---:R-:W-:-:S04]  /*10560*/  IMAD.U32 R3, RZ, RZ, UR18 ;  /* 0x00000012ff037e24 */ /* 0x004fc8000f8e00ff */
[----:B------:R2:W3:Y:S03]  /*10570*/  SYNCS.PHASECHK.TRANS64.TRYWAIT P0, [R3+URZ+-0x8], R0 ;  /* 0xfffff800030075a7 */ /* 0x0004e6000800017f */
[----:B---3--:R-:W-:Y:S05]  /*10580*/  @!P0 NANOSLEEP.SYNCS 0x989680 ;  /* 0x009896800000895d */ /* 0x008fea0003900000 */
[----:B------:R-:W3:Y:S02]  /*10590*/  @!P0 SYNCS.PHASECHK.TRANS64 P0, [R3+URZ+-0x8], R0 ;  /* 0xfffff800030085a7 */ /* 0x000ee4000800007f */
[----:B---3--:R-:W-:Y:S05]  /*105a0*/  @!P0 BRA `(.L_x_19) ;  /* 0xfffffffc00ec8947 */ /* 0x008fea000383ffff */
[----:B------:R-:W-:Y:S05]  /*105b0*/  BRA `(.L_x_324) ;  /* 0xffffff1000b47947 */ /* 0x000fea000383ffff */
.L_x_24:
[----:B-1----:R-:W-:-:S04]  /*105c0*/  IMAD.U32 R3, RZ, RZ, UR6 ;  /* 0x00000006ff037e24 */ /* 0x002fc8000f8e00ff */
[----:B------:R1:W2:Y:S03]  /*105d0*/  SYNCS.PHASECHK.TRANS64.TRYWAIT P0, [R3+URZ], R0 ;  /* 0x00000000030075a7 */ /* 0x0002a6000800017f */
[----:B--2---:R-:W-:Y:S05]  /*105e0*/  @!P0 NANOSLEEP.SYNCS 0x989680 ;  /* 0x009896800000895d */ /* 0x004fea0003900000 */
[----:B------:R-:W2:Y:S02]  /*105f0*/  @!P0 SYNCS.PHASECHK.TRANS64 P0, [R3+URZ], R0 ;  /* 0x00000000030085a7 */ /* 0x000ea4000800007f */
[----:B--2---:R-:W-:Y:S05]  /*10600*/  @!P0 BRA `(.L_x_24) ;  /* 0xfffffffc00ec8947 */ /* 0x004fea000383ffff */
[----:B------:R-:W-:Y:S05]  /*10610*/  BRA `(.L_x_23) ;  /* 0xffffff1c001c7947 */ /* 0x000fea000383ffff */
.L_x_30:
[----:B-----5:R2:W-:Y:S02]  /*10620*/  STL [R1+0xa0], R0 ;  /* 0x0000a00001007387 */ /* 0x0205e40000100800 */
[----:B--2---:R-:W-:-:S04]  /*10630*/  IMAD.U32 R0, RZ, RZ, UR9 ;  /* 0x00000009ff007e24 */ /* 0x004fc8000f8e00ff */
[----:B------:R2:W3:Y:S03]  /*10640*/  SYNCS.PHASECHK.TRANS64.TRYWAIT P0, [R0+URZ], R229 ;  /* 0x000000e5000075a7 */ /* 0x0004e6000800017f */
[----:B---3--:R-:W-:Y:S05]  /*10650*/  @!P0 NANOSLEEP.SYNCS 0x989680 ;  /* 0x009896800000895d */ /* 0x008fea0003900000 */
[----:B------:R2:W3:Y:S02]  /*10660*/  @!P0 SYNCS.PHASECHK.TRANS64 P0, [R0+URZ], R229 ;  /* 0x000000e5000085a7 */ /* 0x0004e4000800007f */
[----:B--2---:R2:W5:Y:S02]  /*10670*/  LDL.LU R0, [R1+0xa0] ;  /* 0x0000a00001007983 */ /* 0x0045640000300800 */
[----:B--23--:R-:W-:Y:S05]  /*10680*/  @!P0 BRA `(.L_x_30) ;  /* 0xfffffffc00e48947 */ /* 0x00cfea000383ffff */
[----:B------:R-:W-:Y:S05]  /*10690*/  BRA `(.L_x_29) ;  /* 0xffffff2c00b47947 */ /* 0x000fea000383ffff */
.L_x_38:
[----:B---3--:R-:W-:-:S04]  /*106a0*/  IMAD.U32 R25, RZ, RZ, UR18 ;  /* 0x00000012ff197e24 */ /* 0x008fc8000f8e00ff */
[----:B------:R3:W4:Y:S03]  /*106b0*/  SYNCS.PHASECHK.TRANS64.TRYWAIT P0, [R25+URZ+0x8], R24 ;  /* 0x00000818190075a7 */ /* 0x000726000800017f */
[----:B----4-:R-:W-:Y:S05]  /*106c0*/  @!P0 NANOSLEEP.SYNCS 0x989680 ;  /* 0x009896800000895d */ /* 0x010fea0003900000 */
[----:B------:R-:W4:Y:S02]  /*106d0*/  @!P0 SYNCS.PHASECHK.TRANS64 P0, [R25+URZ+0x8], R24 ;  /* 0x00000818190085a7 */ /* 0x000f24000800007f */
[----:B----4-:R-:W-:Y:S05]  /*106e0*/  @!P0 BRA `(.L_x_38) ;  /* 0xfffffffc00ec8947 */ /* 0x010fea000383ffff */
[----:B------:R-:W-:Y:S05]  /*106f0*/  BRA `(.L_x_325) ;  /* 0xffffff5000dc7947 */ /* 0x000fea000383ffff */
.L_x_303:
[----:B------:R-:W-:Y:S01]  /*10700*/  BSSY B1, `(.L_x_326) ;  /* 0x0000006000017945 */ /* 0x000fe20003800000 */
[----:B------:R-:W-:-:S07]  /*10710*/  IMAD.MOV.U32 R2, RZ, RZ, -0x1 ;  /* 0xffffffffff027424 */ /* 0x000fce00078e00ff */
[----:B------:R-:W-:Y:S05]  /*10720*/  WARPSYNC.COLLECTIVE R2, `(.L_x_327) ;  /* 0x00000000020c7348 */ /* 0x000fea0003c00000 */
[----:B------:R-:W-:Y:S02]  /*10730*/  ELECT P1, UR62, PT ;  /* 0x00000000003e782f */ /* 0x000fe40003820000 */
[----:B------:R-:W-:Y:S01]  /*10740*/  MOV R2, UR62 ;  /* 0x0000003e00027c02 */ /* 0x000fe20008000f00 */
[----:B------:R-:W-:Y:S10]  /*10750*/  ENDCOLLECTIVE ;  /* 0x000000000000791b */ /* 0x000ff40003800000 */
.L_x_327:
[----:B------:R-:W-:Y:S05]  /*10760*/  BSYNC B1 ;  /* 0x0000000000017941 */ /* 0x000fea0003800000 */
.L_x_326:
[----:B------:R-:W-:Y:S05]  /*10770*/  BRA `(.L_x_328) ;  /* 0xffffffec00907947 */ /* 0x000fea000383ffff */
.L_x_306:
[----:B-1----:R1:W2:Y:S02]  /*10780*/  SYNCS.PHASECHK.TRANS64.TRYWAIT P1, [R11+URZ+0x28], R4 ;  /* 0x000028040b0075a7 */ /* 0x0022a4000802017f */
[----:B--2---:R-:W-:Y:S05]  /*10790*/  @!P1 NANOSLEEP.SYNCS 0x989680 ;  /* 0x009896800000995d */ /* 0x004fea0003900000 */
[----:B------:R-:W2:Y:S02]  /*107a0*/  @!P1 SYNCS.PHASECHK.TRANS64 P1, [R11+URZ+0x28], R4 ;  /* 0x000028040b0095a7 */ /* 0x000ea4000802007f */
[----:B--2---:R-:W-:Y:S05]  /*107b0*/  @!P1 BRA `(.L_x_306) ;  /* 0xfffffffc00f09947 */ /* 0x004fea000383ffff */
[----:B------:R-:W-:Y:S05]  /*107c0*/  BRA `(.L_x_329) ;  /* 0xffffffec00d07947 */ /* 0x000fea000383ffff */
.L_x_315:
[----:B------:R-:W-:Y:S01]  /*107d0*/  BSSY B0, `(.L_x_330) ;  /* 0x0000006000007945 */ /* 0x000fe20003800000 */
[----:B------:R-:W-:-:S07]  /*107e0*/  IMAD.MOV.U32 R2, RZ, RZ, -0x1 ;  /* 0xffffffffff027424 */ /* 0x000fce00078e00ff */
[----:B01----:R-:W-:Y:S05]  /*107f0*/  WARPSYNC.COLLECTIVE R2, `(.L_x_331) ;  /* 0x00000000020c7348 */ /* 0x003fea0003c00000 */
[----:B------:R-:W-:Y:S02]  /*10800*/  ELECT P1, UR62, PT ;  /* 0x00000000003e782f */ /* 0x000fe40003820000 */
[----:B------:R-:W-:Y:S01]  /*10810*/  MOV R2, UR62 ;  /* 0x0000003e00027c02 */ /* 0x000fe20008000f00 */
[----:B01----:R-:W-:Y:S10]  /*10820*/  ENDCOLLECTIVE ;  /* 0x000000000000791b */ /* 0x003ff40003800000 */
.L_x_331:
[----:B------:R-:W-:Y:S05]  /*10830*/  BSYNC B0 ;  /* 0x0000000000007941 */ /* 0x000fea0003800000 */
.L_x_330:
[----:B------:R-:W-:Y:S01]  /*10840*/  PLOP3.LUT P0, PT, P1, PT, PT, 0x80, 0x0 ;  /* 0x000000000000781c */ /* 0x000fe20000f0f070 */
[----:B------:R-:W-:-:S12]  /*10850*/  BRA `(.L_x_332) ;  /* 0xfffffff800647947 */ /* 0x000fd8000383ffff */
.L_x_319:
[----:B0-----:R0:W1:Y:S02]  /*10860*/  SYNCS.PHASECHK.TRANS64.TRYWAIT P0, [R7+URZ], R2 ;  /* 0x00000002070075a7 */ /* 0x001064000800017f */
[----:B-1----:R-:W-:Y:S05]  /*10870*/  @!P0 NANOSLEEP.SYNCS 0x989680 ;  /* 0x009896800000895d */ /* 0x002fea0003900000 */
[----:B------:R-:W1:Y:S02]  /*10880*/  @!P0 SYNCS.PHASECHK.TRANS64 P0, [R7+URZ], R2 ;  /* 0x00000002070085a7 */ /* 0x000e64000800007f */
[----:B-1----:R-:W-:Y:S05]  /*10890*/  @!P0 BRA `(.L_x_319) ;  /* 0xfffffffc00f08947 */ /* 0x002fea000383ffff */
[----:B------:R-:W-:Y:S05]  /*108a0*/  BRA `(.L_x_333) ;  /* 0xfffffff800a87947 */ /* 0x000fea000383ffff */
.L_x_320:
[----:B0-----:R0:W1:Y:S02]  /*108b0*/  SYNCS.PHASECHK.TRANS64.TRYWAIT P0, [R9+URZ], R4 ;  /* 0x00000004090075a7 */ /* 0x001064000800017f */
[----:B-1----:R-:W-:Y:S05]  /*108c0*/  @!P0 NANOSLEEP.SYNCS 0x989680 ;  /* 0x009896800000895d */ /* 0x002fea0003900000 */
[----:B------:R-:W1:Y:S02]  /*108d0*/  @!P0 SYNCS.PHASECHK.TRANS64 P0, [R9+URZ], R4 ;  /* 0x00000004090085a7 */ /* 0x000e64000800007f */
[----:B-1----:R-:W-:Y:S05]  /*108e0*/  @!P0 BRA `(.L_x_320) ;  /* 0xfffffffc00f08947 */ /* 0x002fea000383ffff */
[----:B------:R-:W-:Y:S05]  /*108f0*/  BRA `(.L_x_334) ;  /* 0xfffffff800b87947 */ /* 0x000fea000383ffff */
.L_x_321:
[----:B0-----:R0:W1:Y:S02]  /*10900*/  SYNCS.PHASECHK.TRANS64.TRYWAIT P0, [R6+URZ], R5 ;  /* 0x00000005060075a7 */ /* 0x001064000800017f */
[----:B-1----:R-:W-:Y:S05]  /*10910*/  @!P0 NANOSLEEP.SYNCS 0x989680 ;  /* 0x009896800000895d */ /* 0x002fea0003900000 */
[----:B------:R-:W1:Y:S02]  /*10920*/  @!P0 SYNCS.PHASECHK.TRANS64 P0, [R6+URZ], R5 ;  /* 0x00000005060085a7 */ /* 0x000e64000800007f */
[----:B-1----:R-:W-:Y:S05]  /*10930*/  @!P0 BRA `(.L_x_321) ;  /* 0xfffffffc00f08947 */ /* 0x002fea000383ffff */
[----:B------:R-:W-:Y:S05]  /*10940*/  BRA `(.L_x_335) ;  /* 0xfffffff800c87947 */ /* 0x000fea000383ffff */
.L_x_322:
[----:B-1----:R1:W2:Y:S02]  /*10950*/  SYNCS.PHASECHK.TRANS64.TRYWAIT P0, [R9+URZ], R4 ;  /* 0x00000004090075a7 */ /* 0x0022a4000800017f */
[----:B--2---:R-:W-:Y:S05]  /*10960*/  @!P0 NANOSLEEP.SYNCS 0x989680 ;  /* 0x009896800000895d */ /* 0x004fea0003900000 */
[----:B------:R-:W2:Y:S02]  /*10970*/  @!P0 SYNCS.PHASECHK.TRANS64 P0, [R9+URZ], R4 ;  /* 0x00000004090085a7 */ /* 0x000ea4000800007f */
[----:B--2---:R-:W-:Y:S05]  /*10980*/  @!P0 BRA `(.L_x_322) ;  /* 0xfffffffc00f08947 */ /* 0x004fea000383ffff */
[----:B------:R-:W-:Y:S05]  /*10990*/  BRA `(.L_x_336) ;  /* 0xfffffff800d07947 */ /* 0x000fea000383ffff */
.L_x_337:
[----:B------:R-:W-:-:S00]  /*109a0*/  BRA `(.L_x_337) ;  /* 0xfffffffc00fc7947 */ /* 0x000fc0000383ffff */
[----:B------:R-:W-:-:S00]  /*109b0*/  NOP ;  /* 0x0000000000007918 */ /* 0x000fc00000000000 */
        /* <DEDUP_REMOVED lines=12> */
.L_x_338:


//--------------------- .nv.shared._ZN7cutlass13device_kernelINS_4gemm6kernel13GemmUniversalIN4cute5tupleIJiiiiEEENS1_10collective13CollectiveMmaINS1_37MainloopSm90TmaGmmaWarpSpecializedFP8ILi5ENS5_IJNS4_1CILi4EEESB_NSA_ILi1EEEEEENS1_32KernelTmaWarpSpecializedPingpongEEENS5_IJNSA_ILi64EEENSA_ILi256EEENSA_ILi128EEEEEENS_12float_e5m2_tENS5_IJlSC_lEEESK_SL_NS4_8TiledMMAINS4_8MMA_AtomIJNS4_4SM904GMMA31MMA_64x256x32_F32E5M2E5M2_SS_TNILNSP_7ScaleInE1ELSR_1EEEEEENS4_6LayoutINS5_IJSC_SC_SC_EEENS5_IJNSA_ILi0EEESW_SW_EEEEENS5_IJNS4_10UnderscoreESZ_SZ_EEEEENS4_23SM90_TMA_LOAD_MULTICASTENS4_14ComposedLayoutINS4_7SwizzleILi3ELi4ELi3EEENS4_18smem_ptr_flag_bitsILi8EEENSU_INS5_IJNSA_ILi8EEESI_EEENS5_IJSI_SC_EEEEEEEvNS4_8identityES12_S1C_vS1D_EENS_8epilogue10collective6detail29Sm90TmaWarpSpecializedAdapterINS1G_15DefaultEpilogueISK_SL_SL_NS1F_6thread17LinearCombinationISK_Li1EffLNS1K_9ScaleType4KindE0ELNS_15FloatRoundStyleE2ESK_EENS1_15EpilogueDefaultEEEEEvvEEEEvNT_6ParamsE --------------------------
	.section	.nv.shared._ZN7cutlass13device_kernelINS_4gemm6kernel13GemmUniversalIN4cute5tupleIJiiiiEEENS1_10collective13CollectiveMmaINS1_37MainloopSm90TmaGmmaWarpSpecializedFP8ILi5ENS5_IJNS4_1CILi4EEESB_NSA_ILi1EEEEEENS1_32KernelTmaWarpSpecializedPingpongEEENS5_IJNSA_ILi64EEENSA_ILi256EEENSA_ILi128EEEEEENS_12float_e5m2_tENS5_IJlSC_lEEESK_SL_NS4_8TiledMMAINS4_8MMA_AtomIJNS4_4SM904GMMA31MMA_64x256x32_F32E5M2E5M2_SS_TNILNSP_7ScaleInE1ELSR_1EEEEEENS4_6LayoutINS5_IJSC_SC_SC_EEENS5_IJNSA_ILi0EEESW_SW_EEEEENS5_IJNS4_10UnderscoreESZ_SZ_EEEEENS4_23SM90_TMA_LOAD_MULTICASTENS4_14ComposedLayoutINS4_7SwizzleILi3ELi4ELi3EEENS4_18smem_ptr_flag_bitsILi8EEENSU_INS5_IJNSA_ILi8EEESI_EEENS5_IJSI_SC_EEEEEEEvNS4_8identityES12_S1C_vS1D_EENS_8epilogue10collective6detail29Sm90TmaWarpSpecializedAdapterINS1G_15DefaultEpilogueISK_SL_SL_NS1F_6thread17LinearCombinationISK_Li1EffLNS1K_9ScaleType4KindE0ELNS_15FloatRoundStyleE2ESK_EENS1_15EpilogueDefaultEEEEEvvEEEEvNT_6ParamsE,"aw",@nobits
	.sectionflags	@""
	.align	16
	.zero		1024


//--------------------- .nv.shared.reserved.0     --------------------------
	.section	.nv.shared.reserved.0,"aw",@nobits
	.weak		__nv_reservedSMEM_offset_0_alias
	.size		__nv_reservedSMEM_offset_0_alias, 0, 0
	.other		__nv_reservedSMEM_offset_0_alias,@"STO_CUDA_RESERVED_SHARED STV_DEFAULT"
__nv_reservedSMEM_offset_0_alias:
	.zero		0


//--------------------- .nv.global                --------------------------
	.section	.nv.global,"aw",@nobits
.nv.global:
	.type		_ZN40_INTERNAL_f505fb90_4_k_cu_dcaee861_261974cute1_E,@object
	.size		_ZN40_INTERNAL_f505fb90_4_k_cu_dcaee861_261974cute1_E,(_ZN40_INTERNAL_f505fb90_4_k_cu_dcaee861_261974cuda3std3__45__cpo6cbeginE - _ZN40_INTERNAL_f505fb90_4_k_cu_dcaee861_261974cute1_E)
_ZN40_INTERNAL_f505fb90_4_k_cu_dcaee861_261974cute1_E:
	.zero		1
	.type		_ZN40_INTERNAL_f505fb90_4_k_cu_dcaee861_261974cuda3std3__45__cpo6cbeginE,@object
	.size		_ZN40_INTERNAL_f505fb90_4_k_cu_dcaee861_261974cuda3std3__45__cpo6cbeginE,(_ZN40_INTERNAL_f505fb90_4_k_cu_dcaee861_261974cuda3std3__48in_placeE - _ZN40_INTERNAL_f505fb90_4_k_cu_dcaee861_261974cuda3std3__45__cpo6cbeginE)
_ZN40_INTERNAL_f505fb90_4_k_cu_dcaee861_261974cuda3std3__45__cpo6cbeginE:
	.zero		1
	.type		_ZN40_INTERNAL_f505fb90_4_k_cu_dcaee861_261974cuda3std3__48in_placeE,@object
	.size		_ZN40_INTERNAL_f505fb90_4_k_cu_dcaee861_261974cuda3std3__48in_placeE,(_ZN40_INTERNAL_f505fb90_4_k_cu_dcaee861_261974cuda3std6ranges3__45__cpo9iter_moveE - _ZN40_INTERNAL_f505fb90_4_k_cu_dcaee861_261974cuda3std3__48in_placeE)
_ZN40_INTERNAL_f505fb90_4_k_cu_dcaee861_261974cuda3std3__48in_placeE:
	.zero		1
	.type		_ZN40_INTERNAL_f505fb90_4_k_cu_dcaee861_261974cuda3std6ranges3__45__cpo9iter_moveE,@object
	.size		_ZN40_INTERNAL_f505fb90_4_k_cu_dcaee861_261974cuda3std6ranges3__45__cpo9iter_moveE,(_ZN40_INTERNAL_f505fb90_4_k_cu_dcaee861_261974cuda3std3__45__cpo5beginE - _ZN40_INTERNAL_f505fb90_4_k_cu_dcaee861_261974cuda3std6ranges3__45__cpo9iter_moveE)
_ZN40_INTERNAL_f505fb90_4_k_cu_dcaee861_261974cuda3std6ranges3__45__cpo9iter_moveE:
	.zero		1
	.type		_ZN40_INTERNAL_f505fb90_4_k_cu_dcaee861_261974cuda3std3__45__cpo5beginE,@object
	.size		_ZN40_INTERNAL_f505fb90_4_k_cu_dcaee861_261974cuda3std3__45__cpo5beginE,(_ZN40_INTERNAL_f505fb90_4_k_cu_dcaee861_261974cuda3std3__442_GLOBAL__N__f505fb90_4_k_cu_dcaee861_261976ignoreE - _ZN40_INTERNAL_f505fb90_4_k_cu_dcaee861_261974cuda3std3__45__cpo5beginE)
_ZN40_INTERNAL_f505fb90_4_k_cu_dcaee861_261974cuda3std3__45__cpo5beginE:
	.zero		1
	.type		_ZN40_INTERNAL_f505fb90_4_k_cu_dcaee861_261974cuda3std3__442_GLOBAL__N__f505fb90_4_k_cu_dcaee861_261976ignoreE,@object
	.size		_ZN40_INTERNAL_f505fb90_4_k_cu_dcaee861_261974cuda3std3__442_GLOBAL__N__f505fb90_4_k_cu_dcaee861_261976ignoreE,(_ZN40_INTERNAL_f505fb90_4_k_cu_dcaee861_261974cute7productE - _ZN40_INTERNAL_f505fb90_4_k_cu_dcaee861_261974cuda3std3__442_GLOBAL__N__f505fb90_4_k_cu_dcaee861_261976ignoreE)
_ZN40_INTERNAL_f505fb90_4_k_cu_dcaee861_261974cuda3std3__442_GLOBAL__N__f505fb90_4_k_cu_dcaee861_261976ignoreE:
	.zero		1
	.type		_ZN40_INTERNAL_f505fb90_4_k_cu_dcaee861_261974cute7productE,@object
	.size		_ZN40_INTERNAL_f505fb90_4_k_cu_dcaee861_261974cute7productE,(_ZN40_INTERNAL_f505fb90_4_k_cu_dcaee861_261974cuda3std3__45__cpo3endE - _ZN40_INTERNAL_f505fb90_4_k_cu_dcaee861_261974cute7productE)
_ZN40_INTERNAL_f505fb90_4_k_cu_dcaee861_261974cute7productE:
	.zero		1
	.type		_ZN40_INTERNAL_f505fb90_4_k_cu_dcaee861_261974cuda3std3__45__cpo3endE,@object
	.size		_ZN40_INTERNAL_f505fb90_4_k_cu_dcaee861_261974cuda3std3__45__cpo3endE,(_ZN40_INTERNAL_f505fb90_4_k_cu_dcaee861_261974cuda3std3__419piecewise_constructE - _ZN40_INTERNAL_f505fb90_4_k_cu_dcaee861_261974cuda3std3__45__cpo3endE)
_ZN40_INTERNAL_f505fb90_4_k_cu_dcaee861_261974cuda3std3__45__cpo3endE:
	.zero		1
	.type		_ZN40_INTERNAL_f505fb90_4_k_cu_dcaee861_261974cuda3std3__419piecewise_constructE,@object
	.size		_ZN40_INTERNAL_f505fb90_4_k_cu_dcaee861_261974cuda3std3__419piecewise_constructE,(_ZN40_INTERNAL_f505fb90_4_k_cu_dcaee861_261974cuda3std3__45__cpo4cendE - _ZN40_INTERNAL_f505fb90_4_k_cu_dcaee861_261974cuda3std3__419piecewise_constructE)
_ZN40_INTERNAL_f505fb90_4_k_cu_dcaee861_261974cuda3std3__419piecewise_constructE:
	.zero		1
	.type		_ZN40_INTERNAL_f505fb90_4_k_cu_dcaee861_261974cuda3std3__45__cpo4cendE,@object
	.size		_ZN40_INTERNAL_f505fb90_4_k_cu_dcaee861_261974cuda3std3__45__cpo4cendE,(_ZN40_INTERNAL_f505fb90_4_k_cu_dcaee861_261974cuda3std6ranges3__45__cpo4swapE - _ZN40_INTERNAL_f505fb90_4_k_cu_dcaee861_261974cuda3std3__45__cpo4cendE)
_ZN40_INTERNAL_f505fb90_4_k_cu_dcaee861_261974cuda3std3__45__cpo4cendE:
	.zero		1
	.type		_ZN40_INTERNAL_f505fb90_4_k_cu_dcaee861_261974cuda3std6ranges3__45__cpo4swapE,@object
	.size		_ZN40_INTERNAL_f505fb90_4_k_cu_dcaee861_261974cuda3std6ranges3__45__cpo4swapE,(.L_7 - _ZN40_INTERNAL_f505fb90_4_k_cu_dcaee861_261974cuda3std6ranges3__45__cpo4swapE)
_ZN40_INTERNAL_f505fb90_4_k_cu_dcaee861_261974cuda3std6ranges3__45__cpo4swapE:
	.zero		1
.L_7:


//--------------------- .nv.constant0._ZN7cutlass13device_kernelINS_4gemm6kernel13GemmUniversalIN4cute5tupleIJiiiiEEENS1_10collective13CollectiveMmaINS1_37MainloopSm90TmaGmmaWarpSpecializedFP8ILi5ENS5_IJNS4_1CILi4EEESB_NSA_ILi1EEEEEENS1_32KernelTmaWarpSpecializedPingpongEEENS5_IJNSA_ILi64EEENSA_ILi256EEENSA_ILi128EEEEEENS_12float_e5m2_tENS5_IJlSC_lEEESK_SL_NS4_8TiledMMAINS4_8MMA_AtomIJNS4_4SM904GMMA31MMA_64x256x32_F32E5M2E5M2_SS_TNILNSP_7ScaleInE1ELSR_1EEEEEENS4_6LayoutINS5_IJSC_SC_SC_EEENS5_IJNSA_ILi0EEESW_SW_EEEEENS5_IJNS4_10UnderscoreESZ_SZ_EEEEENS4_23SM90_TMA_LOAD_MULTICASTENS4_14ComposedLayoutINS4_7SwizzleILi3ELi4ELi3EEENS4_18smem_ptr_flag_bitsILi8EEENSU_INS5_IJNSA_ILi8EEESI_EEENS5_IJSI_SC_EEEEEEEvNS4_8identityES12_S1C_vS1D_EENS_8epilogue10collective6detail29Sm90TmaWarpSpecializedAdapterINS1G_15DefaultEpilogueISK_SL_SL_NS1F_6thread17LinearCombinationISK_Li1EffLNS1K_9ScaleType4KindE0ELNS_15FloatRoundStyleE2ESK_EENS1_15EpilogueDefaultEEEEEvvEEEEvNT_6ParamsE --------------------------
	.section	.nv.constant0._ZN7cutlass13device_kernelINS_4gemm6kernel13GemmUniversalIN4cute5tupleIJiiiiEEENS1_10collective13CollectiveMmaINS1_37MainloopSm90TmaGmmaWarpSpecializedFP8ILi5ENS5_IJNS4_1CILi4EEESB_NSA_ILi1EEEEEENS1_32KernelTmaWarpSpecializedPingpongEEENS5_IJNSA_ILi64EEENSA_ILi256EEENSA_ILi128EEEEEENS_12float_e5m2_tENS5_IJlSC_lEEESK_SL_NS4_8TiledMMAINS4_8MMA_AtomIJNS4_4SM904GMMA31MMA_64x256x32_F32E5M2E5M2_SS_TNILNSP_7ScaleInE1ELSR_1EEEEEENS4_6LayoutINS5_IJSC_SC_SC_EEENS5_IJNSA_ILi0EEESW_SW_EEEEENS5_IJNS4_10UnderscoreESZ_SZ_EEEEENS4_23SM90_TMA_LOAD_MULTICASTENS4_14ComposedLayoutINS4_7SwizzleILi3ELi4ELi3EEENS4_18smem_ptr_flag_bitsILi8EEENSU_INS5_IJNSA_ILi8EEESI_EEENS5_IJSI_SC_EEEEEEEvNS4_8identityES12_S1C_vS1D_EENS_8epilogue10collective6detail29Sm90TmaWarpSpecializedAdapterINS1G_15DefaultEpilogueISK_SL_SL_NS1F_6thread17LinearCombinationISK_Li1EffLNS1K_9ScaleType4KindE0ELNS_15FloatRoundStyleE2ESK_EENS1_15EpilogueDefaultEEEEEvvEEEEvNT_6ParamsE,"a",@progbits
	.sectionflags	@""
	.align	4
.nv.constant0._ZN7cutlass13device_kernelINS_4gemm6kernel13GemmUniversalIN4cute5tupleIJiiiiEEENS1_10collective13CollectiveMmaINS1_37MainloopSm90TmaGmmaWarpSpecializedFP8ILi5ENS5_IJNS4_1CILi4EEESB_NSA_ILi1EEEEEENS1_32KernelTmaWarpSpecializedPingpongEEENS5_IJNSA_ILi64EEENSA_ILi256EEENSA_ILi128EEEEEENS_12float_e5m2_tENS5_IJlSC_lEEESK_SL_NS4_8TiledMMAINS4_8MMA_AtomIJNS4_4SM904GMMA31MMA_64x256x32_F32E5M2E5M2_SS_TNILNSP_7ScaleInE1ELSR_1EEEEEENS4_6LayoutINS5_IJSC_SC_SC_EEENS5_IJNSA_ILi0EEESW_SW_EEEEENS5_IJNS4_10UnderscoreESZ_SZ_EEEEENS4_23SM90_TMA_LOAD_MULTICASTENS4_14ComposedLayoutINS4_7SwizzleILi3ELi4ELi3EEENS4_18smem_ptr_flag_bitsILi8EEENSU_INS5_IJNSA_ILi8EEESI_EEENS5_IJSI_SC_EEEEEEEvNS4_8identityES12_S1C_vS1D_EENS_8epilogue10collective6detail29Sm90TmaWarpSpecializedAdapterINS1G_15DefaultEpilogueISK_SL_SL_NS1F_6thread17LinearCombinationISK_Li1EffLNS1K_9ScaleType4KindE0ELNS_15FloatRoundStyleE2ESK_EENS1_15EpilogueDefaultEEEEEvvEEEEvNT_6ParamsE:
	.zero		1664


//--------------------- SYMBOLS --------------------------

	.type		.nv.reservedSmem.offset0,@object
	.size		.nv.reservedSmem.offset0,0x4
